//
// Generated by NVIDIA NVVM Compiler
//
// Compiler Build ID: CL-36424714
// Cuda compilation tools, release 13.0, V13.0.88
// Based on NVVM 20.0.0
//

.version 9.0
.target sm_100
.address_size 64

	// .globl	_Z16calculateInliersPdPbdddiim

.visible .entry _Z16calculateInliersPdPbdddiim(
	.param .u64 .ptr .align 1 _Z16calculateInliersPdPbdddiim_param_0,
	.param .u64 .ptr .align 1 _Z16calculateInliersPdPbdddiim_param_1,
	.param .f64 _Z16calculateInliersPdPbdddiim_param_2,
	.param .f64 _Z16calculateInliersPdPbdddiim_param_3,
	.param .f64 _Z16calculateInliersPdPbdddiim_param_4,
	.param .u32 _Z16calculateInliersPdPbdddiim_param_5,
	.param .u32 _Z16calculateInliersPdPbdddiim_param_6,
	.param .u64 _Z16calculateInliersPdPbdddiim_param_7
)
{
	.reg .pred 	%p<3>;
	.reg .b16 	%rs<2>;
	.reg .b32 	%r<8>;
	.reg .b64 	%rd<12>;
	.reg .b64 	%fd<9>;

	ld.param.u64 	%rd1, [_Z16calculateInliersPdPbdddiim_param_0];
	ld.param.u64 	%rd2, [_Z16calculateInliersPdPbdddiim_param_1];
	ld.param.f64 	%fd1, [_Z16calculateInliersPdPbdddiim_param_2];
	ld.param.f64 	%fd2, [_Z16calculateInliersPdPbdddiim_param_3];
	ld.param.f64 	%fd3, [_Z16calculateInliersPdPbdddiim_param_4];
	ld.param.u32 	%r3, [_Z16calculateInliersPdPbdddiim_param_5];
	ld.param.u32 	%r2, [_Z16calculateInliersPdPbdddiim_param_6];
	ld.param.u64 	%rd3, [_Z16calculateInliersPdPbdddiim_param_7];
	mov.u32 	%r4, %ntid.x;
	mov.u32 	%r5, %ctaid.x;
	mov.u32 	%r6, %tid.x;
	mad.lo.s32 	%r1, %r4, %r5, %r6;
	setp.ge.s32 	%p1, %r1, %r3;
	@%p1 bra 	$L__BB0_2;
	cvta.to.global.u64 	%rd4, %rd1;
	cvta.to.global.u64 	%rd5, %rd2;
	shl.b32 	%r7, %r1, 1;
	mul.wide.s32 	%rd6, %r7, 8;
	add.s64 	%rd7, %rd4, %rd6;
	ld.global.f64 	%fd4, [%rd7];
	fma.rn.f64 	%fd5, %fd2, %fd4, %fd3;
	ld.global.f64 	%fd6, [%rd7+8];
	sub.f64 	%fd7, %fd6, %fd5;
	abs.f64 	%fd8, %fd7;
	setp.lt.f64 	%p2, %fd8, %fd1;
	selp.u16 	%rs1, 1, 0, %p2;
	cvt.s64.s32 	%rd8, %r2;
	cvt.s64.s32 	%rd9, %r1;
	mad.lo.s64 	%rd10, %rd3, %rd8, %rd9;
	add.s64 	%rd11, %rd5, %rd10;
	st.global.u8 	[%rd11], %rs1;
$L__BB0_2:
	ret;

}
	// .globl	_Z12countInliersPiPbiim
.visible .entry _Z12countInliersPiPbiim(
	.param .u64 .ptr .align 1 _Z12countInliersPiPbiim_param_0,
	.param .u64 .ptr .align 1 _Z12countInliersPiPbiim_param_1,
	.param .u32 _Z12countInliersPiPbiim_param_2,
	.param .u32 _Z12countInliersPiPbiim_param_3,
	.param .u64 _Z12countInliersPiPbiim_param_4
)
{
	.reg .pred 	%p<40>;
	.reg .b16 	%rs<30>;
	.reg .b32 	%r<109>;
	.reg .b64 	%rd<27>;

	ld.param.u64 	%rd9, [_Z12countInliersPiPbiim_param_0];
	ld.param.u64 	%rd11, [_Z12countInliersPiPbiim_param_1];
	ld.param.u32 	%r30, [_Z12countInliersPiPbiim_param_2];
	ld.param.u32 	%r31, [_Z12countInliersPiPbiim_param_3];
	ld.param.u64 	%rd10, [_Z12countInliersPiPbiim_param_4];
	cvta.to.global.u64 	%rd1, %rd11;
	mov.u32 	%r32, %ntid.x;
	mov.u32 	%r33, %ctaid.x;
	mov.u32 	%r34, %tid.x;
	mad.lo.s32 	%r1, %r32, %r33, %r34;
	setp.ge.s32 	%p1, %r1, %r31;
	@%p1 bra 	$L__BB1_15;
	setp.lt.s32 	%p2, %r30, 1;
	mov.b32 	%r108, 0;
	@%p2 bra 	$L__BB1_14;
	cvt.s64.s32 	%rd12, %r1;
	mul.lo.s64 	%rd2, %rd10, %rd12;
	and.b32  	%r2, %r30, 15;
	setp.lt.u32 	%p3, %r30, 16;
	mov.b32 	%r101, 0;
	mov.u32 	%r108, %r101;
	@%p3 bra 	$L__BB1_5;
	and.b32  	%r101, %r30, 2147483632;
	neg.s32 	%r95, %r101;
	add.s64 	%rd13, %rd2, %rd1;
	add.s64 	%rd25, %rd13, 7;
	mov.b32 	%r108, 0;
$L__BB1_4:
	.pragma "nounroll";
	ld.global.u8 	%rs1, [%rd25+-7];
	setp.ne.s16 	%p4, %rs1, 0;
	selp.u32 	%r39, 1, 0, %p4;
	add.s32 	%r40, %r108, %r39;
	ld.global.u8 	%rs2, [%rd25+-6];
	setp.ne.s16 	%p5, %rs2, 0;
	selp.u32 	%r41, 1, 0, %p5;
	add.s32 	%r42, %r40, %r41;
	ld.global.u8 	%rs3, [%rd25+-5];
	setp.ne.s16 	%p6, %rs3, 0;
	selp.u32 	%r43, 1, 0, %p6;
	add.s32 	%r44, %r42, %r43;
	ld.global.u8 	%rs4, [%rd25+-4];
	setp.ne.s16 	%p7, %rs4, 0;
	selp.u32 	%r45, 1, 0, %p7;
	add.s32 	%r46, %r44, %r45;
	ld.global.u8 	%rs5, [%rd25+-3];
	setp.ne.s16 	%p8, %rs5, 0;
	selp.u32 	%r47, 1, 0, %p8;
	add.s32 	%r48, %r46, %r47;
	ld.global.u8 	%rs6, [%rd25+-2];
	setp.ne.s16 	%p9, %rs6, 0;
	selp.u32 	%r49, 1, 0, %p9;
	add.s32 	%r50, %r48, %r49;
	ld.global.u8 	%rs7, [%rd25+-1];
	setp.ne.s16 	%p10, %rs7, 0;
	selp.u32 	%r51, 1, 0, %p10;
	add.s32 	%r52, %r50, %r51;
	ld.global.u8 	%rs8, [%rd25];
	setp.ne.s16 	%p11, %rs8, 0;
	selp.u32 	%r53, 1, 0, %p11;
	add.s32 	%r54, %r52, %r53;
	ld.global.u8 	%rs9, [%rd25+1];
	setp.ne.s16 	%p12, %rs9, 0;
	selp.u32 	%r55, 1, 0, %p12;
	add.s32 	%r56, %r54, %r55;
	ld.global.u8 	%rs10, [%rd25+2];
	setp.ne.s16 	%p13, %rs10, 0;
	selp.u32 	%r57, 1, 0, %p13;
	add.s32 	%r58, %r56, %r57;
	ld.global.u8 	%rs11, [%rd25+3];
	setp.ne.s16 	%p14, %rs11, 0;
	selp.u32 	%r59, 1, 0, %p14;
	add.s32 	%r60, %r58, %r59;
	ld.global.u8 	%rs12, [%rd25+4];
	setp.ne.s16 	%p15, %rs12, 0;
	selp.u32 	%r61, 1, 0, %p15;
	add.s32 	%r62, %r60, %r61;
	ld.global.u8 	%rs13, [%rd25+5];
	setp.ne.s16 	%p16, %rs13, 0;
	selp.u32 	%r63, 1, 0, %p16;
	add.s32 	%r64, %r62, %r63;
	ld.global.u8 	%rs14, [%rd25+6];
	setp.ne.s16 	%p17, %rs14, 0;
	selp.u32 	%r65, 1, 0, %p17;
	add.s32 	%r66, %r64, %r65;
	ld.global.u8 	%rs15, [%rd25+7];
	setp.ne.s16 	%p18, %rs15, 0;
	selp.u32 	%r67, 1, 0, %p18;
	add.s32 	%r68, %r66, %r67;
	ld.global.u8 	%rs16, [%rd25+8];
	setp.ne.s16 	%p19, %rs16, 0;
	selp.u32 	%r69, 1, 0, %p19;
	add.s32 	%r108, %r68, %r69;
	add.s32 	%r95, %r95, 16;
	add.s64 	%rd25, %rd25, 16;
	setp.ne.s32 	%p20, %r95, 0;
	@%p20 bra 	$L__BB1_4;
$L__BB1_5:
	setp.eq.s32 	%p21, %r2, 0;
	@%p21 bra 	$L__BB1_14;
	and.b32  	%r12, %r30, 7;
	setp.lt.u32 	%p22, %r2, 8;
	@%p22 bra 	$L__BB1_8;
	cvt.u64.u32 	%rd14, %r101;
	add.s64 	%rd15, %rd2, %rd14;
	add.s64 	%rd16, %rd1, %rd15;
	ld.global.u8 	%rs17, [%rd16];
	setp.ne.s16 	%p23, %rs17, 0;
	selp.u32 	%r71, 1, 0, %p23;
	add.s32 	%r72, %r108, %r71;
	ld.global.u8 	%rs18, [%rd16+1];
	setp.ne.s16 	%p24, %rs18, 0;
	selp.u32 	%r73, 1, 0, %p24;
	add.s32 	%r74, %r72, %r73;
	ld.global.u8 	%rs19, [%rd16+2];
	setp.ne.s16 	%p25, %rs19, 0;
	selp.u32 	%r75, 1, 0, %p25;
	add.s32 	%r76, %r74, %r75;
	ld.global.u8 	%rs20, [%rd16+3];
	setp.ne.s16 	%p26, %rs20, 0;
	selp.u32 	%r77, 1, 0, %p26;
	add.s32 	%r78, %r76, %r77;
	ld.global.u8 	%rs21, [%rd16+4];
	setp.ne.s16 	%p27, %rs21, 0;
	selp.u32 	%r79, 1, 0, %p27;
	add.s32 	%r80, %r78, %r79;
	ld.global.u8 	%rs22, [%rd16+5];
	setp.ne.s16 	%p28, %rs22, 0;
	selp.u32 	%r81, 1, 0, %p28;
	add.s32 	%r82, %r80, %r81;
	ld.global.u8 	%rs23, [%rd16+6];
	setp.ne.s16 	%p29, %rs23, 0;
	selp.u32 	%r83, 1, 0, %p29;
	add.s32 	%r84, %r82, %r83;
	ld.global.u8 	%rs24, [%rd16+7];
	setp.ne.s16 	%p30, %rs24, 0;
	selp.u32 	%r85, 1, 0, %p30;
	add.s32 	%r108, %r84, %r85;
	add.s32 	%r101, %r101, 8;
$L__BB1_8:
	setp.eq.s32 	%p31, %r12, 0;
	@%p31 bra 	$L__BB1_14;
	and.b32  	%r18, %r30, 3;
	setp.lt.u32 	%p32, %r12, 4;
	@%p32 bra 	$L__BB1_11;
	cvt.u64.u32 	%rd17, %r101;
	add.s64 	%rd18, %rd2, %rd17;
	add.s64 	%rd19, %rd1, %rd18;
	ld.global.u8 	%rs25, [%rd19];
	setp.ne.s16 	%p33, %rs25, 0;
	selp.u32 	%r87, 1, 0, %p33;
	add.s32 	%r88, %r108, %r87;
	ld.global.u8 	%rs26, [%rd19+1];
	setp.ne.s16 	%p34, %rs26, 0;
	selp.u32 	%r89, 1, 0, %p34;
	add.s32 	%r90, %r88, %r89;
	ld.global.u8 	%rs27, [%rd19+2];
	setp.ne.s16 	%p35, %rs27, 0;
	selp.u32 	%r91, 1, 0, %p35;
	add.s32 	%r92, %r90, %r91;
	ld.global.u8 	%rs28, [%rd19+3];
	setp.ne.s16 	%p36, %rs28, 0;
	selp.u32 	%r93, 1, 0, %p36;
	add.s32 	%r108, %r92, %r93;
	add.s32 	%r101, %r101, 4;
$L__BB1_11:
	setp.eq.s32 	%p37, %r18, 0;
	@%p37 bra 	$L__BB1_14;
	cvt.u64.u32 	%rd20, %r101;
	add.s64 	%rd21, %rd2, %rd20;
	add.s64 	%rd26, %rd1, %rd21;
	neg.s32 	%r106, %r18;
$L__BB1_13:
	.pragma "nounroll";
	ld.global.u8 	%rs29, [%rd26];
	setp.ne.s16 	%p38, %rs29, 0;
	selp.u32 	%r94, 1, 0, %p38;
	add.s32 	%r108, %r108, %r94;
	add.s64 	%rd26, %rd26, 1;
	add.s32 	%r106, %r106, 1;
	setp.ne.s32 	%p39, %r106, 0;
	@%p39 bra 	$L__BB1_13;
$L__BB1_14:
	cvta.to.global.u64 	%rd22, %rd9;
	mul.wide.s32 	%rd23, %r1, 4;
	add.s64 	%rd24, %rd22, %rd23;
	st.global.u32 	[%rd24], %r108;
$L__BB1_15:
	ret;

}
	// .globl	_Z15findBestInliersPiS_i
.visible .entry _Z15findBestInliersPiS_i(
	.param .u64 .ptr .align 1 _Z15findBestInliersPiS_i_param_0,
	.param .u64 .ptr .align 1 _Z15findBestInliersPiS_i_param_1,
	.param .u32 _Z15findBestInliersPiS_i_param_2
)
{
	.reg .pred 	%p<39>;
	.reg .b32 	%r<172>;
	.reg .b64 	%rd<18>;

	ld.param.u64 	%rd9, [_Z15findBestInliersPiS_i_param_0];
	ld.param.u64 	%rd8, [_Z15findBestInliersPiS_i_param_1];
	ld.param.u32 	%r39, [_Z15findBestInliersPiS_i_param_2];
	cvta.to.global.u64 	%rd1, %rd9;
	setp.lt.s32 	%p1, %r39, 1;
	mov.b32 	%r171, -1;
	@%p1 bra 	$L__BB2_13;
	and.b32  	%r1, %r39, 15;
	setp.lt.u32 	%p2, %r39, 16;
	mov.b32 	%r171, -1;
	mov.b32 	%r160, 0;
	mov.u32 	%r157, %r160;
	@%p2 bra 	$L__BB2_4;
	and.b32  	%r160, %r39, 2147483632;
	add.s64 	%rd16, %rd1, 32;
	mov.b32 	%r171, -1;
	mov.b32 	%r152, 0;
	mov.u32 	%r157, %r152;
$L__BB2_3:
	.pragma "nounroll";
	ld.global.u32 	%r46, [%rd16+-32];
	setp.gt.s32 	%p3, %r46, %r157;
	selp.b32 	%r47, %r152, %r171, %p3;
	max.s32 	%r48, %r46, %r157;
	ld.global.u32 	%r49, [%rd16+-28];
	setp.gt.s32 	%p4, %r49, %r48;
	add.s32 	%r50, %r152, 1;
	selp.b32 	%r51, %r50, %r47, %p4;
	max.s32 	%r52, %r49, %r48;
	ld.global.u32 	%r53, [%rd16+-24];
	setp.gt.s32 	%p5, %r53, %r52;
	add.s32 	%r54, %r152, 2;
	selp.b32 	%r55, %r54, %r51, %p5;
	max.s32 	%r56, %r53, %r52;
	ld.global.u32 	%r57, [%rd16+-20];
	setp.gt.s32 	%p6, %r57, %r56;
	add.s32 	%r58, %r152, 3;
	selp.b32 	%r59, %r58, %r55, %p6;
	max.s32 	%r60, %r57, %r56;
	ld.global.u32 	%r61, [%rd16+-16];
	setp.gt.s32 	%p7, %r61, %r60;
	add.s32 	%r62, %r152, 4;
	selp.b32 	%r63, %r62, %r59, %p7;
	max.s32 	%r64, %r61, %r60;
	ld.global.u32 	%r65, [%rd16+-12];
	setp.gt.s32 	%p8, %r65, %r64;
	add.s32 	%r66, %r152, 5;
	selp.b32 	%r67, %r66, %r63, %p8;
	max.s32 	%r68, %r65, %r64;
	ld.global.u32 	%r69, [%rd16+-8];
	setp.gt.s32 	%p9, %r69, %r68;
	add.s32 	%r70, %r152, 6;
	selp.b32 	%r71, %r70, %r67, %p9;
	max.s32 	%r72, %r69, %r68;
	ld.global.u32 	%r73, [%rd16+-4];
	setp.gt.s32 	%p10, %r73, %r72;
	add.s32 	%r74, %r152, 7;
	selp.b32 	%r75, %r74, %r71, %p10;
	max.s32 	%r76, %r73, %r72;
	ld.global.u32 	%r77, [%rd16];
	setp.gt.s32 	%p11, %r77, %r76;
	add.s32 	%r78, %r152, 8;
	selp.b32 	%r79, %r78, %r75, %p11;
	max.s32 	%r80, %r77, %r76;
	ld.global.u32 	%r81, [%rd16+4];
	setp.gt.s32 	%p12, %r81, %r80;
	add.s32 	%r82, %r152, 9;
	selp.b32 	%r83, %r82, %r79, %p12;
	max.s32 	%r84, %r81, %r80;
	ld.global.u32 	%r85, [%rd16+8];
	setp.gt.s32 	%p13, %r85, %r84;
	add.s32 	%r86, %r152, 10;
	selp.b32 	%r87, %r86, %r83, %p13;
	max.s32 	%r88, %r85, %r84;
	ld.global.u32 	%r89, [%rd16+12];
	setp.gt.s32 	%p14, %r89, %r88;
	add.s32 	%r90, %r152, 11;
	selp.b32 	%r91, %r90, %r87, %p14;
	max.s32 	%r92, %r89, %r88;
	ld.global.u32 	%r93, [%rd16+16];
	setp.gt.s32 	%p15, %r93, %r92;
	add.s32 	%r94, %r152, 12;
	selp.b32 	%r95, %r94, %r91, %p15;
	max.s32 	%r96, %r93, %r92;
	ld.global.u32 	%r97, [%rd16+20];
	setp.gt.s32 	%p16, %r97, %r96;
	add.s32 	%r98, %r152, 13;
	selp.b32 	%r99, %r98, %r95, %p16;
	max.s32 	%r100, %r97, %r96;
	ld.global.u32 	%r101, [%rd16+24];
	setp.gt.s32 	%p17, %r101, %r100;
	add.s32 	%r102, %r152, 14;
	selp.b32 	%r103, %r102, %r99, %p17;
	max.s32 	%r104, %r101, %r100;
	ld.global.u32 	%r105, [%rd16+28];
	setp.gt.s32 	%p18, %r105, %r104;
	add.s32 	%r106, %r152, 15;
	selp.b32 	%r171, %r106, %r103, %p18;
	max.s32 	%r157, %r105, %r104;
	add.s64 	%rd16, %rd16, 64;
	add.s32 	%r152, %r152, 16;
	setp.ne.s32 	%p19, %r152, %r160;
	@%p19 bra 	$L__BB2_3;
$L__BB2_4:
	setp.eq.s32 	%p20, %r1, 0;
	@%p20 bra 	$L__BB2_13;
	and.b32  	%r13, %r39, 7;
	setp.lt.u32 	%p21, %r1, 8;
	@%p21 bra 	$L__BB2_7;
	mul.wide.u32 	%rd10, %r160, 4;
	add.s64 	%rd11, %rd1, %rd10;
	ld.global.u32 	%r108, [%rd11];
	setp.gt.s32 	%p22, %r108, %r157;
	selp.b32 	%r109, %r160, %r171, %p22;
	max.s32 	%r110, %r108, %r157;
	add.s32 	%r111, %r160, 1;
	ld.global.u32 	%r112, [%rd11+4];
	setp.gt.s32 	%p23, %r112, %r110;
	selp.b32 	%r113, %r111, %r109, %p23;
	max.s32 	%r114, %r112, %r110;
	add.s32 	%r115, %r160, 2;
	ld.global.u32 	%r116, [%rd11+8];
	setp.gt.s32 	%p24, %r116, %r114;
	selp.b32 	%r117, %r115, %r113, %p24;
	max.s32 	%r118, %r116, %r114;
	add.s32 	%r119, %r160, 3;
	ld.global.u32 	%r120, [%rd11+12];
	setp.gt.s32 	%p25, %r120, %r118;
	selp.b32 	%r121, %r119, %r117, %p25;
	max.s32 	%r122, %r120, %r118;
	add.s32 	%r123, %r160, 4;
	ld.global.u32 	%r124, [%rd11+16];
	setp.gt.s32 	%p26, %r124, %r122;
	selp.b32 	%r125, %r123, %r121, %p26;
	max.s32 	%r126, %r124, %r122;
	add.s32 	%r127, %r160, 5;
	ld.global.u32 	%r128, [%rd11+20];
	setp.gt.s32 	%p27, %r128, %r126;
	selp.b32 	%r129, %r127, %r125, %p27;
	max.s32 	%r130, %r128, %r126;
	add.s32 	%r131, %r160, 6;
	ld.global.u32 	%r132, [%rd11+24];
	setp.gt.s32 	%p28, %r132, %r130;
	selp.b32 	%r133, %r131, %r129, %p28;
	max.s32 	%r134, %r132, %r130;
	add.s32 	%r135, %r160, 7;
	ld.global.u32 	%r136, [%rd11+28];
	setp.gt.s32 	%p29, %r136, %r134;
	selp.b32 	%r171, %r135, %r133, %p29;
	max.s32 	%r157, %r136, %r134;
	add.s32 	%r160, %r160, 8;
$L__BB2_7:
	setp.eq.s32 	%p30, %r13, 0;
	@%p30 bra 	$L__BB2_13;
	and.b32  	%r21, %r39, 3;
	setp.lt.u32 	%p31, %r13, 4;
	@%p31 bra 	$L__BB2_10;
	mul.wide.u32 	%rd12, %r160, 4;
	add.s64 	%rd13, %rd1, %rd12;
	ld.global.u32 	%r138, [%rd13];
	setp.gt.s32 	%p32, %r138, %r157;
	selp.b32 	%r139, %r160, %r171, %p32;
	max.s32 	%r140, %r138, %r157;
	add.s32 	%r141, %r160, 1;
	ld.global.u32 	%r142, [%rd13+4];
	setp.gt.s32 	%p33, %r142, %r140;
	selp.b32 	%r143, %r141, %r139, %p33;
	max.s32 	%r144, %r142, %r140;
	add.s32 	%r145, %r160, 2;
	ld.global.u32 	%r146, [%rd13+8];
	setp.gt.s32 	%p34, %r146, %r144;
	selp.b32 	%r147, %r145, %r143, %p34;
	max.s32 	%r148, %r146, %r144;
	add.s32 	%r149, %r160, 3;
	ld.global.u32 	%r150, [%rd13+12];
	setp.gt.s32 	%p35, %r150, %r148;
	selp.b32 	%r171, %r149, %r147, %p35;
	max.s32 	%r157, %r150, %r148;
	add.s32 	%r160, %r160, 4;
$L__BB2_10:
	setp.eq.s32 	%p36, %r21, 0;
	@%p36 bra 	$L__BB2_13;
	mul.wide.u32 	%rd14, %r160, 4;
	add.s64 	%rd17, %rd1, %rd14;
	neg.s32 	%r167, %r21;
$L__BB2_12:
	.pragma "nounroll";
	ld.global.u32 	%r151, [%rd17];
	setp.gt.s32 	%p37, %r151, %r157;
	selp.b32 	%r171, %r160, %r171, %p37;
	max.s32 	%r157, %r151, %r157;
	add.s32 	%r160, %r160, 1;
	add.s64 	%rd17, %rd17, 4;
	add.s32 	%r167, %r167, 1;
	setp.ne.s32 	%p38, %r167, 0;
	@%p38 bra 	$L__BB2_12;
$L__BB2_13:
	cvta.to.global.u64 	%rd15, %rd8;
	st.global.u32 	[%rd15], %r171;
	ret;

}


// ===== COMPILED SASS (sm_100) =====

	.target	sm_100

	.elftype	@"ET_EXEC"


//--------------------- .note.nv.tkinfo           --------------------------
	.section	.note.nv.tkinfo,"",@"SHT_NOTE"
	.sectionflags	@"SHF_NOTE_NV_TKINFO"
	.tkinfo
        /*0018*/ 	.word	0x00000002
        /*0030*/ 	.string	""
        /*0030*/ 	.string	"ptxas"
        /*0030*/ 	.string	"Cuda compilation tools, release 13.0, V13.0.88"
        /*0030*/ 	.string	"Build cuda_13.0.r13.0/compiler.36424714_0"
        /*0030*/ 	.string	"-arch sm_100 -m 64 "



//--------------------- .note.nv.cuinfo           --------------------------
	.section	.note.nv.cuinfo,"",@"SHT_NOTE"
	.sectionflags	@"SHF_NOTE_NV_CUINFO"
        /*0018*/ 	.short	0x0002
        /*001a*/ 	.short	0x0064
        /*001c*/ 	.short	0x0082
	.zero		2


//--------------------- .nv.info                  --------------------------
	.section	.nv.info,"",@"SHT_CUDA_INFO"
	.align	4


	//----- nvinfo : EIATTR_REGCOUNT
	.align		4
        /*0000*/ 	.byte	0x04, 0x2f
        /*0002*/ 	.short	(.L_1 - .L_0)
	.align		4
.L_0:
        /*0004*/ 	.word	index@(_Z16calculateInliersPdPbdddiim)
        /*0008*/ 	.word	0x00000010


	//----- nvinfo : EIATTR_FRAME_SIZE
	.align		4
.L_1:
        /*000c*/ 	.byte	0x04, 0x11
        /*000e*/ 	.short	(.L_3 - .L_2)
	.align		4
.L_2:
        /*0010*/ 	.word	index@(_Z16calculateInliersPdPbdddiim)
        /*0014*/ 	.word	0x00000000


	//----- nvinfo : EIATTR_REGCOUNT
	.align		4
.L_3:
        /*0018*/ 	.byte	0x04, 0x2f
        /*001a*/ 	.short	(.L_5 - .L_4)
	.align		4
.L_4:
        /*001c*/ 	.word	index@(_Z12countInliersPiPbiim)
        /*0020*/ 	.word	0x00000018


	//----- nvinfo : EIATTR_FRAME_SIZE
	.align		4
.L_5:
        /*0024*/ 	.byte	0x04, 0x11
        /*0026*/ 	.short	(.L_7 - .L_6)
	.align		4
.L_6:
        /*0028*/ 	.word	index@(_Z12countInliersPiPbiim)
        /*002c*/ 	.word	0x00000000


	//----- nvinfo : EIATTR_REGCOUNT
	.align		4
.L_7:
        /*0030*/ 	.byte	0x04, 0x2f
        /*0032*/ 	.short	(.L_9 - .L_8)
	.align		4
.L_8:
        /*0034*/ 	.word	index@(_Z15findBestInliersPiS_i)
        /*0038*/ 	.word	0x0000001c


	//----- nvinfo : EIATTR_FRAME_SIZE
	.align		4
.L_9:
        /*003c*/ 	.byte	0x04, 0x11
        /*003e*/ 	.short	(.L_11 - .L_10)
	.align		4
.L_10:
        /*0040*/ 	.word	index@(_Z15findBestInliersPiS_i)
        /*0044*/ 	.word	0x00000000


	//----- nvinfo : EIATTR_MIN_STACK_SIZE
	.align		4
.L_11:
        /*0048*/ 	.byte	0x04, 0x12
        /*004a*/ 	.short	(.L_13 - .L_12)
	.align		4
.L_12:
        /*004c*/ 	.word	index@(_Z15findBestInliersPiS_i)
        /*0050*/ 	.word	0x00000000


	//----- nvinfo : EIATTR_MIN_STACK_SIZE
	.align		4
.L_13:
        /*0054*/ 	.byte	0x04, 0x12
        /*0056*/ 	.short	(.L_15 - .L_14)
	.align		4
.L_14:
        /*0058*/ 	.word	index@(_Z12countInliersPiPbiim)
        /*005c*/ 	.word	0x00000000


	//----- nvinfo : EIATTR_MIN_STACK_SIZE
	.align		4
.L_15:
        /*0060*/ 	.byte	0x04, 0x12
        /*0062*/ 	.short	(.L_17 - .L_16)
	.align		4
.L_16:
        /*0064*/ 	.word	index@(_Z16calculateInliersPdPbdddiim)
        /*0068*/ 	.word	0x00000000
.L_17:


//--------------------- .nv.compat                --------------------------
	.section	.nv.compat,"",@"SHT_CUDA_COMPAT_INFO"
	.align	4
        /*0000*/ 	.byte	0x02, 0x09, 0x00, 0x00, 0x02, 0x02, 0x01, 0x00, 0x02, 0x05, 0x05, 0x00, 0x03, 0x07, 0x01, 0x01
        /*0010*/ 	.byte	0x02, 0x03, 0x00, 0x00, 0x02, 0x06, 0x01, 0x00, 0x04, 0x0b, 0x08, 0x00, 0x01, 0x00, 0x00, 0x00
        /*0020*/ 	.byte	0x00, 0x00, 0x00, 0x00


//--------------------- .nv.info._Z15findBestInliersPiS_i --------------------------
	.section	.nv.info._Z15findBestInliersPiS_i,"",@"SHT_CUDA_INFO"
	.sectionflags	@""
	.align	4


	//----- nvinfo : EIATTR_CUDA_API_VERSION
	.align		4
        /*0000*/ 	.byte	0x04, 0x37
        /*0002*/ 	.short	(.L_19 - .L_18)
.L_18:
        /*0004*/ 	.word	0x00000082


	//----- nvinfo : EIATTR_KPARAM_INFO
	.align		4
.L_19:
        /*0008*/ 	.byte	0x04, 0x17
        /*000a*/ 	.short	(.L_21 - .L_20)
.L_20:
        /*000c*/ 	.word	0x00000000
        /*0010*/ 	.short	0x0002
        /*0012*/ 	.short	0x0010
        /*0014*/ 	.byte	0x00, 0xf0, 0x11, 0x00


	//----- nvinfo : EIATTR_KPARAM_INFO
	.align		4
.L_21:
        /*0018*/ 	.byte	0x04, 0x17
        /*001a*/ 	.short	(.L_23 - .L_22)
.L_22:
        /*001c*/ 	.word	0x00000000
        /*0020*/ 	.short	0x0001
        /*0022*/ 	.short	0x0008
        /*0024*/ 	.byte	0x00, 0xf5, 0x21, 0x00


	//----- nvinfo : EIATTR_KPARAM_INFO
	.align		4
.L_23:
        /*0028*/ 	.byte	0x04, 0x17
        /*002a*/ 	.short	(.L_25 - .L_24)
.L_24:
        /*002c*/ 	.word	0x00000000
        /*0030*/ 	.short	0x0000
        /*0032*/ 	.short	0x0000
        /*0034*/ 	.byte	0x00, 0xf5, 0x21, 0x00


	//----- nvinfo : EIATTR_SPARSE_MMA_MASK
	.align		4
.L_25:
        /*0038*/ 	.byte	0x03, 0x50
        /*003a*/ 	.short	0x0000


	//----- nvinfo : EIATTR_MAXREG_COUNT
	.align		4
        /*003c*/ 	.byte	0x03, 0x1b
        /*003e*/ 	.short	0x00ff


	//----- nvinfo : EIATTR_MERCURY_ISA_VERSION
	.align		4
        /*0040*/ 	.byte	0x03, 0x5f
        /*0042*/ 	.short	0x0101


	//----- nvinfo : EIATTR_VRC_CTA_INIT_COUNT
	.align		4
        /*0044*/ 	.byte	0x02, 0x4a
	.zero		1
	.zero		1


	//----- nvinfo : EIATTR_EXIT_INSTR_OFFSETS
	.align		4
        /*0048*/ 	.byte	0x04, 0x1c
        /*004a*/ 	.short	(.L_27 - .L_26)


	//   ....[0]....
.L_26:
        /*004c*/ 	.word	0x00000ad0


	//----- nvinfo : EIATTR_CBANK_PARAM_SIZE
	.align		4
.L_27:
        /*0050*/ 	.byte	0x03, 0x19
        /*0052*/ 	.short	0x0014


	//----- nvinfo : EIATTR_PARAM_CBANK
	.align		4
        /*0054*/ 	.byte	0x04, 0x0a
        /*0056*/ 	.short	(.L_29 - .L_28)
	.align		4
.L_28:
        /*0058*/ 	.word	index@(.nv.constant0._Z15findBestInliersPiS_i)
        /*005c*/ 	.short	0x0380
        /*005e*/ 	.short	0x0014


	//----- nvinfo : EIATTR_SW_WAR
	.align		4
.L_29:
        /*0060*/ 	.byte	0x04, 0x36
        /*0062*/ 	.short	(.L_31 - .L_30)
.L_30:
        /*0064*/ 	.word	0x00000008
.L_31:


//--------------------- .nv.info._Z12countInliersPiPbiim --------------------------
	.section	.nv.info._Z12countInliersPiPbiim,"",@"SHT_CUDA_INFO"
	.sectionflags	@""
	.align	4


	//----- nvinfo : EIATTR_CUDA_API_VERSION
	.align		4
        /*0000*/ 	.byte	0x04, 0x37
        /*0002*/ 	.short	(.L_33 - .L_32)
.L_32:
        /*0004*/ 	.word	0x00000082


	//----- nvinfo : EIATTR_KPARAM_INFO
	.align		4
.L_33:
        /*0008*/ 	.byte	0x04, 0x17
        /*000a*/ 	.short	(.L_35 - .L_34)
.L_34:
        /*000c*/ 	.word	0x00000000
        /*0010*/ 	.short	0x0004
        /*0012*/ 	.short	0x0018
        /*0014*/ 	.byte	0x00, 0xf0, 0x21, 0x00


	//----- nvinfo : EIATTR_KPARAM_INFO
	.align		4
.L_35:
        /*0018*/ 	.byte	0x04, 0x17
        /*001a*/ 	.short	(.L_37 - .L_36)
.L_36:
        /*001c*/ 	.word	0x00000000
        /*0020*/ 	.short	0x0003
        /*0022*/ 	.short	0x0014
        /*0024*/ 	.byte	0x00, 0xf0, 0x11, 0x00


	//----- nvinfo : EIATTR_KPARAM_INFO
	.align		4
.L_37:
        /*0028*/ 	.byte	0x04, 0x17
        /*002a*/ 	.short	(.L_39 - .L_38)
.L_38:
        /*002c*/ 	.word	0x00000000
        /*0030*/ 	.short	0x0002
        /*0032*/ 	.short	0x0010
        /*0034*/ 	.byte	0x00, 0xf0, 0x11, 0x00


	//----- nvinfo : EIATTR_KPARAM_INFO
	.align		4
.L_39:
        /*0038*/ 	.byte	0x04, 0x17
        /*003a*/ 	.short	(.L_41 - .L_40)
.L_40:
        /*003c*/ 	.word	0x00000000
        /*0040*/ 	.short	0x0001
        /*0042*/ 	.short	0x0008
        /*0044*/ 	.byte	0x00, 0xf5, 0x21, 0x00


	//----- nvinfo : EIATTR_KPARAM_INFO
	.align		4
.L_41:
        /*0048*/ 	.byte	0x04, 0x17
        /*004a*/ 	.short	(.L_43 - .L_42)
.L_42:
        /*004c*/ 	.word	0x00000000
        /*0050*/ 	.short	0x0000
        /*0052*/ 	.short	0x0000
        /*0054*/ 	.byte	0x00, 0xf5, 0x21, 0x00


	//----- nvinfo : EIATTR_SPARSE_MMA_MASK
	.align		4
.L_43:
        /*0058*/ 	.byte	0x03, 0x50
        /*005a*/ 	.short	0x0000


	//----- nvinfo : EIATTR_MAXREG_COUNT
	.align		4
        /*005c*/ 	.byte	0x03, 0x1b
        /*005e*/ 	.short	0x00ff


	//----- nvinfo : EIATTR_MERCURY_ISA_VERSION
	.align		4
        /*0060*/ 	.byte	0x03, 0x5f
        /*0062*/ 	.short	0x0101


	//----- nvinfo : EIATTR_VRC_CTA_INIT_COUNT
	.align		4
        /*0064*/ 	.byte	0x02, 0x4a
	.zero		1
	.zero		1


	//----- nvinfo : EIATTR_EXIT_INSTR_OFFSETS
	.align		4
        /*0068*/ 	.byte	0x04, 0x1c
        /*006a*/ 	.short	(.L_45 - .L_44)


	//   ....[0]....
.L_44:
        /*006c*/ 	.word	0x00000070


	//   ....[1]....
        /*0070*/ 	.word	0x00000c60


	//----- nvinfo : EIATTR_CBANK_PARAM_SIZE
	.align		4
.L_45:
        /*0074*/ 	.byte	0x03, 0x19
        /*0076*/ 	.short	0x0020


	//----- nvinfo : EIATTR_PARAM_CBANK
	.align		4
        /*0078*/ 	.byte	0x04, 0x0a
        /*007a*/ 	.short	(.L_47 - .L_46)
	.align		4
.L_46:
        /*007c*/ 	.word	index@(.nv.constant0._Z12countInliersPiPbiim)
        /*0080*/ 	.short	0x0380
        /*0082*/ 	.short	0x0020


	//----- nvinfo : EIATTR_SW_WAR
	.align		4
.L_47:
        /*0084*/ 	.byte	0x04, 0x36
        /*0086*/ 	.short	(.L_49 - .L_48)
.L_48:
        /*0088*/ 	.word	0x00000008
.L_49:


//--------------------- .nv.info._Z16calculateInliersPdPbdddiim --------------------------
	.section	.nv.info._Z16calculateInliersPdPbdddiim,"",@"SHT_CUDA_INFO"
	.sectionflags	@""
	.align	4


	//----- nvinfo : EIATTR_CUDA_API_VERSION
	.align		4
        /*0000*/ 	.byte	0x04, 0x37
        /*0002*/ 	.short	(.L_51 - .L_50)
.L_50:
        /*0004*/ 	.word	0x00000082


	//----- nvinfo : EIATTR_KPARAM_INFO
	.align		4
.L_51:
        /*0008*/ 	.byte	0x04, 0x17
        /*000a*/ 	.short	(.L_53 - .L_52)
.L_52:
        /*000c*/ 	.word	0x00000000
        /*0010*/ 	.short	0x0007
        /*0012*/ 	.short	0x0030
        /*0014*/ 	.byte	0x00, 0xf0, 0x21, 0x00


	//----- nvinfo : EIATTR_KPARAM_INFO
	.align		4
.L_53:
        /*0018*/ 	.byte	0x04, 0x17
        /*001a*/ 	.short	(.L_55 - .L_54)
.L_54:
        /*001c*/ 	.word	0x00000000
        /*0020*/ 	.short	0x0006
        /*0022*/ 	.short	0x002c
        /*0024*/ 	.byte	0x00, 0xf0, 0x11, 0x00


	//----- nvinfo : EIATTR_KPARAM_INFO
	.align		4
.L_55:
        /*0028*/ 	.byte	0x04, 0x17
        /*002a*/ 	.short	(.L_57 - .L_56)
.L_56:
        /*002c*/ 	.word	0x00000000
        /*0030*/ 	.short	0x0005
        /*0032*/ 	.short	0x0028
        /*0034*/ 	.byte	0x00, 0xf0, 0x11, 0x00


	//----- nvinfo : EIATTR_KPARAM_INFO
	.align		4
.L_57:
        /*0038*/ 	.byte	0x04, 0x17
        /*003a*/ 	.short	(.L_59 - .L_58)
.L_58:
        /*003c*/ 	.word	0x00000000
        /*0040*/ 	.short	0x0004
        /*0042*/ 	.short	0x0020
        /*0044*/ 	.byte	0x00, 0xf0, 0x21, 0x00


	//----- nvinfo : EIATTR_KPARAM_INFO
	.align		4
.L_59:
        /*0048*/ 	.byte	0x04, 0x17
        /*004a*/ 	.short	(.L_61 - .L_60)
.L_60:
        /*004c*/ 	.word	0x00000000
        /*0050*/ 	.short	0x0003
        /*0052*/ 	.short	0x0018
        /*0054*/ 	.byte	0x00, 0xf0, 0x21, 0x00


	//----- nvinfo : EIATTR_KPARAM_INFO
	.align		4
.L_61:
        /*0058*/ 	.byte	0x04, 0x17
        /*005a*/ 	.short	(.L_63 - .L_62)
.L_62:
        /*005c*/ 	.word	0x00000000
        /*0060*/ 	.short	0x0002
        /*0062*/ 	.short	0x0010
        /*0064*/ 	.byte	0x00, 0xf0, 0x21, 0x00


	//----- nvinfo : EIATTR_KPARAM_INFO
	.align		4
.L_63:
        /*0068*/ 	.byte	0x04, 0x17
        /*006a*/ 	.short	(.L_65 - .L_64)
.L_64:
        /*006c*/ 	.word	0x00000000
        /*0070*/ 	.short	0x0001
        /*0072*/ 	.short	0x0008
        /*0074*/ 	.byte	0x00, 0xf5, 0x21, 0x00


	//----- nvinfo : EIATTR_KPARAM_INFO
	.align		4
.L_65:
        /*0078*/ 	.byte	0x04, 0x17
        /*007a*/ 	.short	(.L_67 - .L_66)
.L_66:
        /*007c*/ 	.word	0x00000000
        /*0080*/ 	.short	0x0000
        /*0082*/ 	.short	0x0000
        /*0084*/ 	.byte	0x00, 0xf5, 0x21, 0x00


	//----- nvinfo : EIATTR_SPARSE_MMA_MASK
	.align		4
.L_67:
        /*0088*/ 	.byte	0x03, 0x50
        /*008a*/ 	.short	0x0000


	//----- nvinfo : EIATTR_MAXREG_COUNT
	.align		4
        /*008c*/ 	.byte	0x03, 0x1b
        /*008e*/ 	.short	0x00ff


	//----- nvinfo : EIATTR_MERCURY_ISA_VERSION
	.align		4
        /*0090*/ 	.byte	0x03, 0x5f
        /*0092*/ 	.short	0x0101


	//----- nvinfo : EIATTR_VRC_CTA_INIT_COUNT
	.align		4
        /*0094*/ 	.byte	0x02, 0x4a
	.zero		1
	.zero		1


	//----- nvinfo : EIATTR_EXIT_INSTR_OFFSETS
	.align		4
        /*0098*/ 	.byte	0x04, 0x1c
        /*009a*/ 	.short	(.L_69 - .L_68)


	//   ....[0]....
.L_68:
        /*009c*/ 	.word	0x00000070


	//   ....[1]....
        /*00a0*/ 	.word	0x000001f0


	//----- nvinfo : EIATTR_CBANK_PARAM_SIZE
	.align		4
.L_69:
        /*00a4*/ 	.byte	0x03, 0x19
        /*00a6*/ 	.short	0x0038


	//----- nvinfo : EIATTR_PARAM_CBANK
	.align		4
        /*00a8*/ 	.byte	0x04, 0x0a
        /*00aa*/ 	.short	(.L_71 - .L_70)
	.align		4
.L_70:
        /*00ac*/ 	.word	index@(.nv.constant0._Z16calculateInliersPdPbdddiim)
        /*00b0*/ 	.short	0x0380
        /*00b2*/ 	.short	0x0038


	//----- nvinfo : EIATTR_SW_WAR
	.align		4
.L_71:
        /*00b4*/ 	.byte	0x04, 0x36
        /*00b6*/ 	.short	(.L_73 - .L_72)
.L_72:
        /*00b8*/ 	.word	0x00000008
.L_73:


//--------------------- .nv.callgraph             --------------------------
	.section	.nv.callgraph,"",@"SHT_CUDA_CALLGRAPH"
	.align	4
	.sectionentsize	8
	.align		4
        /*0000*/ 	.word	0x00000000
	.align		4
        /*0004*/ 	.word	0xffffffff
	.align		4
        /*0008*/ 	.word	0x00000000
	.align		4
        /*000c*/ 	.word	0xfffffffe
	.align		4
        /*0010*/ 	.word	0x00000000
	.align		4
        /*0014*/ 	.word	0xfffffffd
	.align		4
        /*0018*/ 	.word	0x00000000
	.align		4
        /*001c*/ 	.word	0xfffffffc


//--------------------- .text._Z15findBestInliersPiS_i --------------------------
	.section	.text._Z15findBestInliersPiS_i,"ax",@progbits
	.align	128
        .global         _Z15findBestInliersPiS_i
        .type           _Z15findBestInliersPiS_i,@function
        .size           _Z15findBestInliersPiS_i,(.L_x_15 - _Z15findBestInliersPiS_i)
        .other          _Z15findBestInliersPiS_i,@"STO_CUDA_ENTRY STV_DEFAULT"
_Z15findBestInliersPiS_i:
.text._Z15findBestInliersPiS_i:
[----:B------:R-:W-:Y:S01]  /*0000*/  LDC R1, c[0x0][0x37c] ;  /* 0x0000df00ff017b82 */ /* 0x000fe20000000800 */
[----:B------:R-:W0:Y:S01]  /*0010*/  LDCU UR6, c[0x0][0x390] ;  /* 0x00007200ff0677ac */ /* 0x000e220008000800 */
[----:B------:R-:W-:Y:S01]  /*0020*/  IMAD.MOV.U32 R0, RZ, RZ, -0x1 ;  /* 0xffffffffff007424 */ /* 0x000fe200078e00ff */
[----:B------:R-:W1:Y:S01]  /*0030*/  LDCU.64 UR10, c[0x0][0x358] ;  /* 0x00006b00ff0a77ac */ /* 0x000e620008000a00 */
[----:B0-----:R-:W-:-:S09]  /*0040*/  UISETP.GE.AND UP0, UPT, UR6, 0x1, UPT ;  /* 0x000000010600788c */ /* 0x001fd2000bf06270 */
[----:B-1----:R-:W-:Y:S05]  /*0050*/  BRA.U !UP0, `(.L_x_0) ;  /* 0x0000000908947547 */ /* 0x002fea000b800000 */
[----:B------:R-:W-:Y:S01]  /*0060*/  UISETP.GE.U32.AND UP1, UPT, UR6, 0x10, UPT ;  /* 0x000000100600788c */ /* 0x000fe2000bf26070 */
[----:B------:R-:W-:Y:S01]  /*0070*/  IMAD.MOV.U32 R0, RZ, RZ, -0x1 ;  /* 0xffffffffff007424 */ /* 0x000fe200078e00ff */
[----:B------:R-:W-:Y:S01]  /*0080*/  ULOP3.LUT UR7, UR6, 0xf, URZ, 0xc0, !UPT ;  /* 0x0000000f06077892 */ /* 0x000fe2000f8ec0ff */
[----:B------:R-:W-:-:S03]  /*0090*/  CS2R R4, SRZ ;  /* 0x0000000000047805 */ /* 0x000fc6000001ff00 */
[----:B------:R-:W-:-:S03]  /*00a0*/  UISETP.NE.AND UP0, UPT, UR7, URZ, UPT ;  /* 0x000000ff0700728c */ /* 0x000fc6000bf05270 */
[----:B------:R-:W-:Y:S08]  /*00b0*/  BRA.U !UP1, `(.L_x_1) ;  /* 0x00000005093c7547 */ /* 0x000ff0000b800000 */
[----:B------:R-:W0:Y:S01]  /*00c0*/  LDCU.64 UR4, c[0x0][0x380] ;  /* 0x00007000ff0477ac */ /* 0x000e220008000a00 */
[----:B------:R-:W-:Y:S02]  /*00d0*/  IMAD.MOV.U32 R0, RZ, RZ, -0x1 ;  /* 0xffffffffff007424 */ /* 0x000fe400078e00ff */
[----:B------:R-:W-:Y:S01]  /*00e0*/  IMAD.MOV.U32 R7, RZ, RZ, RZ ;  /* 0x000000ffff077224 */ /* 0x000fe200078e00ff */
[----:B------:R-:W-:Y:S01]  /*00f0*/  ULOP3.LUT UR8, UR6, 0x7ffffff0, URZ, 0xc0, !UPT ;  /* 0x7ffffff006087892 */ /* 0x000fe2000f8ec0ff */
[----:B------:R-:W-:-:S05]  /*0100*/  IMAD.MOV.U32 R4, RZ, RZ, RZ ;  /* 0x000000ffff047224 */ /* 0x000fca00078e00ff */
[----:B------:R-:W-:Y:S01]  /*0110*/  IMAD.U32 R5, RZ, RZ, UR8 ;  /* 0x00000008ff057e24 */ /* 0x000fe2000f8e00ff */
[----:B0-----:R-:W-:-:S04]  /*0120*/  UIADD3 UR4, UP1, UPT, UR4, 0x20, URZ ;  /* 0x0000002004047890 */ /* 0x001fc8000ff3e0ff */
[----:B------:R-:W-:Y:S02]  /*0130*/  UIADD3.X UR5, UPT, UPT, URZ, UR5, URZ, UP1, !UPT ;  /* 0x00000005ff057290 */ /* 0x000fe40008ffe4ff */
[----:B------:R-:W-:-:S04]  /*0140*/  IMAD.U32 R2, RZ, RZ, UR4 ;  /* 0x00000004ff027e24 */ /* 0x000fc8000f8e00ff */
[----:B------:R-:W-:-:S07]  /*0150*/  IMAD.U32 R3, RZ, RZ, UR5 ;  /* 0x00000005ff037e24 */ /* 0x000fce000f8e00ff */
.L_x_2:
[----:B------:R-:W2:Y:S04]  /*0160*/  LDG.E R17, desc[UR10][R2.64+-0x20] ;  /* 0xffffe00a02117981 */ /* 0x000ea8000c1e1900 */
[----:B------:R-:W3:Y:S04]  /*0170*/  LDG.E R19, desc[UR10][R2.64+-0x1c] ;  /* 0xffffe40a02137981 */ /* 0x000ee8000c1e1900 */
[----:B------:R-:W4:Y:S04]  /*0180*/  LDG.E R21, desc[UR10][R2.64+-0x18] ;  /* 0xffffe80a02157981 */ /* 0x000f28000c1e1900 */
[----:B------:R-:W5:Y:S04]  /*0190*/  LDG.E R23, desc[UR10][R2.64+-0x14] ;  /* 0xffffec0a02177981 */ /* 0x000f68000c1e1900 */
        /* <DEDUP_REMOVED lines=11> */
[----:B------:R-:W5:Y:S01]  /*0250*/  LDG.E R6, desc[UR10][R2.64+0x1c] ;  /* 0x00001c0a02067981 */ /* 0x000f62000c1e1900 */
[----:B--2---:R-:W-:-:S02]  /*0260*/  VIMNMX R18, PT, PT, R17, R4, !PT ;  /* 0x0000000411127248 */ /* 0x004fc40007fe0100 */
[----:B------:R-:W-:Y:S02]  /*0270*/  ISETP.GT.AND P2, PT, R17, R4, PT ;  /* 0x000000041100720c */ /* 0x000fe40003f44270 */
[----:B---3--:R-:W-:Y:S02]  /*0280*/  VIMNMX R20, PT, PT, R18, R19, !PT ;  /* 0x0000001312147248 */ /* 0x008fe40007fe0100 */
[----:B------:R-:W-:Y:S02]  /*0290*/  ISETP.GT.AND P3, PT, R19, R18, PT ;  /* 0x000000121300720c */ /* 0x000fe40003f64270 */
[----:B----4-:R-:W-:Y:S02]  /*02a0*/  VIMNMX R18, PT, PT, R20, R21, !PT ;  /* 0x0000001514127248 */ /* 0x010fe40007fe0100 */
[----:B------:R-:W-:Y:S02]  /*02b0*/  ISETP.GT.AND P0, PT, R21, R20, PT ;  /* 0x000000141500720c */ /* 0x000fe40003f04270 */
[----:B-----5:R-:W-:-:S02]  /*02c0*/  VIMNMX R4, PT, PT, R18, R23, !PT ;  /* 0x0000001712047248 */ /* 0x020fc40007fe0100 */
[----:B------:R-:W-:Y:S02]  /*02d0*/  ISETP.GT.AND P1, PT, R23, R18, PT ;  /* 0x000000121700720c */ /* 0x000fe40003f24270 */
[----:B------:R-:W-:Y:S02]  /*02e0*/  VIMNMX R17, PT, PT, R4, R25, !PT ;  /* 0x0000001904117248 */ /* 0x000fe40007fe0100 */
[C---:B------:R-:W-:Y:S01]  /*02f0*/  SEL R0, R7.reuse, R0, P2 ;  /* 0x0000000007007207 */ /* 0x040fe20001000000 */
[----:B------:R-:W-:Y:S01]  /*0300*/  @P3 VIADD R0, R7, 0x1 ;  /* 0x0000000107003836 */ /* 0x000fe20000000000 */
[----:B------:R-:W-:Y:S02]  /*0310*/  VIMNMX R19, PT, PT, R17, R22, !PT ;  /* 0x0000001611137248 */ /* 0x000fe40007fe0100 */
[----:B------:R-:W-:Y:S01]  /*0320*/  ISETP.GT.AND P2, PT, R25, R4, PT ;  /* 0x000000041900720c */ /* 0x000fe20003f44270 */
[----:B------:R-:W-:Y:S01]  /*0330*/  @P0 VIADD R0, R7, 0x2 ;  /* 0x0000000207000836 */ /* 0x000fe20000000000 */
[----:B------:R-:W-:-:S02]  /*0340*/  VIMNMX R4, PT, PT, R19, R16, !PT ;  /* 0x0000001013047248 */ /* 0x000fc40007fe0100 */
[----:B------:R-:W-:Y:S01]  /*0350*/  ISETP.GT.AND P3, PT, R22, R17, PT ;  /* 0x000000111600720c */ /* 0x000fe20003f64270 */
[----:B------:R-:W-:Y:S01]  /*0360*/  @P1 VIADD R0, R7, 0x3 ;  /* 0x0000000307001836 */ /* 0x000fe20000000000 */
[----:B------:R-:W-:Y:S02]  /*0370*/  ISETP.GT.AND P0, PT, R16, R19, PT ;  /* 0x000000131000720c */ /* 0x000fe40003f04270 */
[----:B------:R-:W-:Y:S02]  /*0380*/  VIMNMX R17, PT, PT, R4, R15, !PT ;  /* 0x0000000f04117248 */ /* 0x000fe40007fe0100 */
[----:B------:R-:W-:Y:S02]  /*0390*/  ISETP.GT.AND P1, PT, R15, R4, PT ;  /* 0x000000040f00720c */ /* 0x000fe40003f24270 */
[----:B------:R-:W-:Y:S01]  /*03a0*/  VIMNMX R4, PT, PT, R17, R14, !PT ;  /* 0x0000000e11047248 */ /* 0x000fe20007fe0100 */
[----:B------:R-:W-:Y:S01]  /*03b0*/  @P2 VIADD R0, R7, 0x4 ;  /* 0x0000000407002836 */ /* 0x000fe20000000000 */
[----:B------:R-:W-:-:S02]  /*03c0*/  ISETP.GT.AND P2, PT, R14, R17, PT ;  /* 0x000000110e00720c */ /* 0x000fc40003f44270 */
[----:B------:R-:W-:Y:S01]  /*03d0*/  VIMNMX R15, PT, PT, R4, R13, !PT ;  /* 0x0000000d040f7248 */ /* 0x000fe20007fe0100 */
[----:B------:R-:W-:Y:S01]  /*03e0*/  @P3 VIADD R0, R7, 0x5 ;  /* 0x0000000507003836 */ /* 0x000fe20000000000 */
[----:B------:R-:W-:Y:S01]  /*03f0*/  ISETP.GT.AND P3, PT, R13, R4, PT ;  /* 0x000000040d00720c */ /* 0x000fe20003f64270 */
[----:B------:R-:W-:Y:S01]  /*0400*/  @P0 VIADD R0, R7, 0x6 ;  /* 0x0000000607000836 */ /* 0x000fe20000000000 */
[----:B------:R-:W-:Y:S02]  /*0410*/  VIMNMX R4, PT, PT, R15, R12, !PT ;  /* 0x0000000c0f047248 */ /* 0x000fe40007fe0100 */
[----:B------:R-:W-:Y:S01]  /*0420*/  ISETP.GT.AND P0, PT, R12, R15, PT ;  /* 0x0000000f0c00720c */ /* 0x000fe20003f04270 */
[----:B------:R-:W-:Y:S01]  /*0430*/  @P1 VIADD R0, R7, 0x7 ;  /* 0x0000000707001836 */ /* 0x000fe20000000000 */
[----:B------:R-:W-:Y:S02]  /*0440*/  VIMNMX R13, PT, PT, R4, R11, !PT ;  /* 0x0000000b040d7248 */ /* 0x000fe40007fe0100 */
[----:B------:R-:W-:Y:S01]  /*0450*/  ISETP.GT.AND P1, PT, R11, R4, PT ;  /* 0x000000040b00720c */ /* 0x000fe20003f24270 */
[----:B------:R-:W-:Y:S01]  /*0460*/  @P2 VIADD R0, R7, 0x8 ;  /* 0x0000000807002836 */ /* 0x000fe20000000000 */
[----:B------:R-:W-:-:S02]  /*0470*/  VIMNMX R4, PT, PT, R13, R10, !PT ;  /* 0x0000000a0d047248 */ /* 0x000fc40007fe0100 */
[----:B------:R-:W-:Y:S01]  /*0480*/  ISETP.GT.AND P2, PT, R10, R13, PT ;  /* 0x0000000d0a00720c */ /* 0x000fe20003f44270 */
[----:B------:R-:W-:Y:S01]  /*0490*/  @P3 VIADD R0, R7, 0x9 ;  /* 0x0000000907003836 */ /* 0x000fe20000000000 */
[----:B------:R-:W-:Y:S02]  /*04a0*/  VIMNMX R11, PT, PT, R4, R9, !PT ;  /* 0x00000009040b7248 */ /* 0x000fe40007fe0100 */
[----:B------:R-:W-:Y:S01]  /*04b0*/  ISETP.GT.AND P3, PT, R9, R4, PT ;  /* 0x000000040900720c */ /* 0x000fe20003f64270 */
[----:B------:R-:W-:Y:S01]  /*04c0*/  @P0 VIADD R0, R7, 0xa ;  /* 0x0000000a07000836 */ /* 0x000fe20000000000 */
[----:B------:R-:W-:Y:S02]  /*04d0*/  ISETP.GT.AND P0, PT, R8, R11, PT ;  /* 0x0000000b0800720c */ /* 0x000fe40003f04270 */
[----:B------:R-:W-:Y:S01]  /*04e0*/  VIMNMX R11, PT, PT, R11, R8, !PT ;  /* 0x000000080b0b7248 */ /* 0x000fe20007fe0100 */
[----:B------:R-:W-:-:S03]  /*04f0*/  @P1 VIADD R0, R7, 0xb ;  /* 0x0000000b07001836 */ /* 0x000fc60000000000 */
[----:B------:R-:W-:Y:S01]  /*0500*/  ISETP.GT.AND P1, PT, R6, R11, PT ;  /* 0x0000000b0600720c */ /* 0x000fe20003f24270 */
[----:B------:R-:W-:Y:S01]  /*0510*/  @P2 VIADD R0, R7, 0xc ;  /* 0x0000000c07002836 */ /* 0x000fe20000000000 */
[----:B------:R-:W-:-:S03]  /*0520*/  VIMNMX R4, PT, PT, R11, R6, !PT ;  /* 0x000000060b047248 */ /* 0x000fc60007fe0100 */
[C---:B------:R-:W-:Y:S02]  /*0530*/  @P3 VIADD R0, R7.reuse, 0xd ;  /* 0x0000000d07003836 */ /* 0x040fe40000000000 */
[----:B------:R-:W-:-:S06]  /*0540*/  @P0 VIADD R0, R7, 0xe ;  /* 0x0000000e07000836 */ /* 0x000fcc0000000000 */
[C---:B------:R-:W-:Y:S01]  /*0550*/  @P1 VIADD R0, R7.reuse, 0xf ;  /* 0x0000000f07001836 */ /* 0x040fe20000000000 */
[----:B------:R-:W-:Y:S01]  /*0560*/  IADD3 R2, P1, PT, R2, 0x40, RZ ;  /* 0x0000004002027810 */ /* 0x000fe20007f3e0ff */
[----:B------:R-:W-:-:S04]  /*0570*/  VIADD R7, R7, 0x10 ;  /* 0x0000001007077836 */ /* 0x000fc80000000000 */
[----:B------:R-:W-:Y:S01]  /*0580*/  IMAD.X R3, RZ, RZ, R3, P1 ;  /* 0x000000ffff037224 */ /* 0x000fe200008e0603 */
[----:B------:R-:W-:-:S13]  /*0590*/  ISETP.NE.AND P0, PT, R7, R5, PT ;  /* 0x000000050700720c */ /* 0x000fda0003f05270 */
[----:B------:R-:W-:Y:S05]  /*05a0*/  @P0 BRA `(.L_x_2) ;  /* 0xfffffff800ec0947 */ /* 0x000fea000383ffff */
.L_x_1:
[----:B------:R-:W-:Y:S05]  /*05b0*/  BRA.U !UP0, `(.L_x_0) ;  /* 0x00000005083c7547 */ /* 0x000fea000b800000 */
[----:B------:R-:W-:Y:S02]  /*05c0*/  UISETP.GE.U32.AND UP0, UPT, UR7, 0x8, UPT ;  /* 0x000000080700788c */ /* 0x000fe4000bf06070 */
[----:B------:R-:W-:-:S04]  /*05d0*/  ULOP3.LUT UR5, UR6, 0x7, URZ, 0xc0, !UPT ;  /* 0x0000000706057892 */ /* 0x000fc8000f8ec0ff */
[----:B------:R-:W-:-:S03]  /*05e0*/  UISETP.NE.AND UP1, UPT, UR5, URZ, UPT ;  /* 0x000000ff0500728c */ /* 0x000fc6000bf25270 */
[----:B------:R-:W-:Y:S08]  /*05f0*/  BRA.U !UP0, `(.L_x_3) ;  /* 0x00000001088c7547 */ /* 0x000ff0000b800000 */
[----:B------:R-:W0:Y:S02]  /*0600*/  LDC.64 R2, c[0x0][0x380] ;  /* 0x0000e000ff027b82 */ /* 0x000e240000000a00 */
[----:B0-----:R-:W-:-:S05]  /*0610*/  IMAD.WIDE.U32 R2, R5, 0x4, R2 ;  /* 0x0000000405027825 */ /* 0x001fca00078e0002 */
[----:B------:R-:W2:Y:S04]  /*0620*/  LDG.E R7, desc[UR10][R2.64] ;  /* 0x0000000a02077981 */ /* 0x000ea8000c1e1900 */
[----:B------:R-:W3:Y:S04]  /*0630*/  LDG.E R9, desc[UR10][R2.64+0x4] ;  /* 0x0000040a02097981 */ /* 0x000ee8000c1e1900 */
[----:B------:R-:W4:Y:S04]  /*0640*/  LDG.E R11, desc[UR10][R2.64+0x8] ;  /* 0x0000080a020b7981 */ /* 0x000f28000c1e1900 */
[----:B------:R-:W5:Y:S04]  /*0650*/  LDG.E R13, desc[UR10][R2.64+0xc] ;  /* 0x00000c0a020d7981 */ /* 0x000f68000c1e1900 */
[----:B------:R-:W5:Y:S04]  /*0660*/  LDG.E R15, desc[UR10][R2.64+0x10] ;  /* 0x0000100a020f7981 */ /* 0x000f68000c1e1900 */
[----:B------:R-:W5:Y:S04]  /*0670*/  LDG.E R17, desc[UR10][R2.64+0x14] ;  /* 0x0000140a02117981 */ /* 0x000f68000c1e1900 */
[----:B------:R-:W5:Y:S04]  /*0680*/  LDG.E R19, desc[UR10][R2.64+0x18] ;  /* 0x0000180a02137981 */ /* 0x000f68000c1e1900 */
[----:B------:R0:W5:Y:S01]  /*0690*/  LDG.E R21, desc[UR10][R2.64+0x1c] ;  /* 0x00001c0a02157981 */ /* 0x000162000c1e1900 */
        /* <DEDUP_REMOVED lines=11> */
[----:B0-----:R-:W-:Y:S02]  /*0750*/  VIMNMX R2, PT, PT, R6, R17, !PT ;  /* 0x0000001106027248 */ /* 0x001fe40007fe0100 */
[----:B------:R-:W-:Y:S01]  /*0760*/  ISETP.GT.AND P2, PT, R15, R4, PT ;  /* 0x000000040f00720c */ /* 0x000fe20003f44270 */
[----:B------:R-:W-:Y:S01]  /*0770*/  @P0 VIADD R0, R5, 0x2 ;  /* 0x0000000205000836 */ /* 0x000fe20000000000 */
[----:B------:R-:W-:-:S02]  /*0780*/  ISETP.GT.AND P0, PT, R19, R2, PT ;  /* 0x000000021300720c */ /* 0x000fc40003f04270 */
[----:B------:R-:W-:Y:S01]  /*0790*/  VIMNMX R2, PT, PT, R2, R19, !PT ;  /* 0x0000001302027248 */ /* 0x000fe20007fe0100 */
[----:B------:R-:W-:Y:S01]  /*07a0*/  @P1 VIADD R0, R5, 0x3 ;  /* 0x0000000305001836 */ /* 0x000fe20000000000 */
[----:B------:R-:W-:Y:S02]  /*07b0*/  ISETP.GT.AND P3, PT, R17, R6, PT ;  /* 0x000000061100720c */ /* 0x000fe40003f64270 */
[----:B------:R-:W-:Y:S02]  /*07c0*/  ISETP.GT.AND P1, PT, R21, R2, PT ;  /* 0x000000021500720c */ /* 0x000fe40003f24270 */
[----:B------:R-:W-:-:S03]  /*07d0*/  VIMNMX R4, PT, PT, R2, R21, !PT ;  /* 0x0000001502047248 */ /* 0x000fc60007fe0100 */
[----:B------:R-:W-:-:S06]  /*07e0*/  @P2 VIADD R0, R5, 0x4 ;  /* 0x0000000405002836 */ /* 0x000fcc0000000000 */
[C---:B------:R-:W-:Y:S02]  /*07f0*/  @P3 VIADD R0, R5.reuse, 0x5 ;  /* 0x0000000505003836 */ /* 0x040fe40000000000 */
[C---:B------:R-:W-:Y:S02]  /*0800*/  @P0 VIADD R0, R5.reuse, 0x6 ;  /* 0x0000000605000836 */ /* 0x040fe40000000000 */
[C---:B------:R-:W-:Y:S02]  /*0810*/  @P1 VIADD R0, R5.reuse, 0x7 ;  /* 0x0000000705001836 */ /* 0x040fe40000000000 */
[----:B------:R-:W-:-:S07]  /*0820*/  VIADD R5, R5, 0x8 ;  /* 0x0000000805057836 */ /* 0x000fce0000000000 */
.L_x_3:
        /* <DEDUP_REMOVED lines=10> */
[----:B------:R-:W5:Y:S01]  /*08d0*/  LDG.E R13, desc[UR10][R2.64+0xc] ;  /* 0x00000c0a020d7981 */ /* 0x000f62000c1e1900 */
[----:B--2---:R-:W-:-:S02]  /*08e0*/  VIMNMX R6, PT, PT, R4, R7, !PT ;  /* 0x0000000704067248 */ /* 0x004fc40007fe0100 */
[----:B------:R-:W-:Y:S02]  /*08f0*/  ISETP.GT.AND P0, PT, R7, R4, PT ;  /* 0x000000040700720c */ /* 0x000fe40003f04270 */
[----:B---3--:R-:W-:Y:S02]  /*0900*/  VIMNMX R8, PT, PT, R6, R9, !PT ;  /* 0x0000000906087248 */ /* 0x008fe40007fe0100 */
[----:B------:R-:W-:Y:S02]  /*0910*/  ISETP.GT.AND P1, PT, R9, R6, PT ;  /* 0x000000060900720c */ /* 0x000fe40003f24270 */
[----:B----4-:R-:W-:Y:S02]  /*0920*/  ISETP.GT.AND P2, PT, R11, R8, PT ;  /* 0x000000080b00720c */ /* 0x010fe40003f44270 */
[----:B------:R-:W-:Y:S02]  /*0930*/  VIMNMX R8, PT, PT, R8, R11, !PT ;  /* 0x0000000b08087248 */ /* 0x000fe40007fe0100 */
[----:B------:R-:W-:-:S02]  /*0940*/  SEL R0, R5, R0, P0 ;  /* 0x0000000005007207 */ /* 0x000fc40000000000 */
[----:B-----5:R-:W-:Y:S02]  /*0950*/  ISETP.GT.AND P3, PT, R13, R8, PT ;  /* 0x000000080d00720c */ /* 0x020fe40003f64270 */
[----:B------:R-:W-:-:S03]  /*0960*/  VIMNMX R4, PT, PT, R8, R13, !PT ;  /* 0x0000000d08047248 */ /* 0x000fc60007fe0100 */
[C---:B------:R-:W-:Y:S02]  /*0970*/  @P1 VIADD R0, R5.reuse, 0x1 ;  /* 0x0000000105001836 */ /* 0x040fe40000000000 */
[----:B------:R-:W-:-:S06]  /*0980*/  @P2 VIADD R0, R5, 0x2 ;  /* 0x0000000205002836 */ /* 0x000fcc0000000000 */
[C---:B------:R-:W-:Y:S02]  /*0990*/  @P3 VIADD R0, R5.reuse, 0x3 ;  /* 0x0000000305003836 */ /* 0x040fe40000000000 */
[----:B------:R-:W-:-:S07]  /*09a0*/  VIADD R5, R5, 0x4 ;  /* 0x0000000405057836 */ /* 0x000fce0000000000 */
.L_x_4:
[----:B------:R-:W-:Y:S05]  /*09b0*/  BRA.U !UP1, `(.L_x_0) ;  /* 0x00000001093c7547 */ /* 0x000fea000b800000 */
[----:B------:R-:W0:Y:S01]  /*09c0*/  LDC.64 R2, c[0x0][0x380] ;  /* 0x0000e000ff027b82 */ /* 0x000e220000000a00 */
[----:B------:R-:W-:Y:S01]  /*09d0*/  UIADD3 UR4, UPT, UPT, -UR4, URZ, URZ ;  /* 0x000000ff04047290 */ /* 0x000fe2000fffe1ff */
[----:B0-----:R-:W-:-:S04]  /*09e0*/  IMAD.WIDE.U32 R2, R5, 0x4, R2 ;  /* 0x0000000405027825 */ /* 0x001fc800078e0002 */
[----:B------:R-:W-:-:S07]  /*09f0*/  IMAD.MOV.U32 R7, RZ, RZ, R3 ;  /* 0x000000ffff077224 */ /* 0x000fce00078e0003 */
.L_x_5:
[----:B------:R-:W-:-:S06]  /*0a00*/  IMAD.MOV.U32 R3, RZ, RZ, R7 ;  /* 0x000000ffff037224 */ /* 0x000fcc00078e0007 */
[----:B------:R0:W2:Y:S01]  /*0a10*/  LDG.E R3, desc[UR10][R2.64] ;  /* 0x0000000a02037981 */ /* 0x0000a2000c1e1900 */
[----:B------:R-:W-:-:S04]  /*0a20*/  UIADD3 UR4, UPT, UPT, UR4, 0x1, URZ ;  /* 0x0000000104047890 */ /* 0x000fc8000fffe0ff */
[----:B------:R-:W-:Y:S01]  /*0a30*/  UISETP.NE.AND UP0, UPT, UR4, URZ, UPT ;  /* 0x000000ff0400728c */ /* 0x000fe2000bf05270 */
[----:B0-----:R-:W-:-:S05]  /*0a40*/  IADD3 R2, P1, PT, R2, 0x4, RZ ;  /* 0x0000000402027810 */ /* 0x001fca0007f3e0ff */
[----:B------:R-:W-:Y:S01]  /*0a50*/  IMAD.X R7, RZ, RZ, R7, P1 ;  /* 0x000000ffff077224 */ /* 0x000fe200008e0607 */
[CC--:B--2---:R-:W-:Y:S02]  /*0a60*/  ISETP.GT.AND P0, PT, R3.reuse, R4.reuse, PT ;  /* 0x000000040300720c */ /* 0x0c4fe40003f04270 */
[----:B------:R-:W-:Y:S02]  /*0a70*/  VIMNMX R4, PT, PT, R3, R4, !PT ;  /* 0x0000000403047248 */ /* 0x000fe40007fe0100 */
[C---:B------:R-:W-:Y:S01]  /*0a80*/  SEL R0, R5.reuse, R0, P0 ;  /* 0x0000000005007207 */ /* 0x040fe20000000000 */
[----:B------:R-:W-:Y:S01]  /*0a90*/  VIADD R5, R5, 0x1 ;  /* 0x0000000105057836 */ /* 0x000fe20000000000 */
[----:B------:R-:W-:Y:S07]  /*0aa0*/  BRA.U UP0, `(.L_x_5) ;  /* 0xfffffffd00d47547 */ /* 0x000fee000b83ffff */
.L_x_0:
[----:B------:R-:W0:Y:S02]  /*0ab0*/  LDC.64 R2, c[0x0][0x388] ;  /* 0x0000e200ff027b82 */ /* 0x000e240000000a00 */
[----:B0-----:R-:W-:Y:S01]  /*0ac0*/  STG.E desc[UR10][R2.64], R0 ;  /* 0x0000000002007986 */ /* 0x001fe2000c10190a */
[----:B------:R-:W-:Y:S05]  /*0ad0*/  EXIT ;  /* 0x000000000000794d */ /* 0x000fea0003800000 */
.L_x_6:
[----:B------:R-:W-:-:S00]  /*0ae0*/  BRA `(.L_x_6) ;  /* 0xfffffffc00fc7947 */ /* 0x000fc0000383ffff */
[----:B------:R-:W-:-:S00]  /*0af0*/  NOP ;  /* 0x0000000000007918 */ /* 0x000fc00000000000 */
        /* <DEDUP_REMOVED lines=8> */
.L_x_15:


//--------------------- .text._Z12countInliersPiPbiim --------------------------
	.section	.text._Z12countInliersPiPbiim,"ax",@progbits
	.align	128
        .global         _Z12countInliersPiPbiim
        .type           _Z12countInliersPiPbiim,@function
        .size           _Z12countInliersPiPbiim,(.L_x_16 - _Z12countInliersPiPbiim)
        .other          _Z12countInliersPiPbiim,@"STO_CUDA_ENTRY STV_DEFAULT"
_Z12countInliersPiPbiim:
.text._Z12countInliersPiPbiim:
[----:B------:R-:W-:Y:S01]  /*0000*/  LDC R1, c[0x0][0x37c] ;  /* 0x0000df00ff017b82 */ /* 0x000fe20000000800 */
[----:B------:R-:W0:Y:S01]  /*0010*/  S2R R0, SR_CTAID.X ;  /* 0x0000000000007919 */ /* 0x000e220000002500 */
[----:B------:R-:W0:Y:S01]  /*0020*/  LDCU UR4, c[0x0][0x360] ;  /* 0x00006c00ff0477ac */ /* 0x000e220008000800 */
[----:B------:R-:W0:Y:S01]  /*0030*/  S2R R3, SR_TID.X ;  /* 0x0000000000037919 */ /* 0x000e220000002100 */
[----:B------:R-:W1:Y:S01]  /*0040*/  LDCU UR5, c[0x0][0x394] ;  /* 0x00007280ff0577ac */ /* 0x000e620008000800 */
[----:B0-----:R-:W-:-:S05]  /*0050*/  IMAD R0, R0, UR4, R3 ;  /* 0x0000000400007c24 */ /* 0x001fca000f8e0203 */
[----:B-1----:R-:W-:-:S13]  /*0060*/  ISETP.GE.AND P0, PT, R0, UR5, PT ;  /* 0x0000000500007c0c */ /* 0x002fda000bf06270 */
[----:B------:R-:W-:Y:S05]  /*0070*/  @P0 EXIT ;  /* 0x000000000000094d */ /* 0x000fea0003800000 */
[----:B------:R-:W0:Y:S01]  /*0080*/  LDCU UR6, c[0x0][0x390] ;  /* 0x00007200ff0677ac */ /* 0x000e220008000800 */
[----:B------:R-:W-:Y:S01]  /*0090*/  IMAD.MOV.U32 R2, RZ, RZ, RZ ;  /* 0x000000ffff027224 */ /* 0x000fe200078e00ff */
[----:B------:R-:W1:Y:S01]  /*00a0*/  LDCU.64 UR8, c[0x0][0x358] ;  /* 0x00006b00ff0877ac */ /* 0x000e620008000a00 */
[----:B0-----:R-:W-:-:S09]  /*00b0*/  UISETP.GE.AND UP0, UPT, UR6, 0x1, UPT ;  /* 0x000000010600788c */ /* 0x001fd2000bf06270 */
[----:B-1----:R-:W-:Y:S05]  /*00c0*/  BRA.U !UP0, `(.L_x_7) ;  /* 0x0000000908d87547 */ /* 0x002fea000b800000 */
[----:B------:R-:W-:Y:S01]  /*00d0*/  UISETP.GE.U32.AND UP1, UPT, UR6, 0x10, UPT ;  /* 0x000000100600788c */ /* 0x000fe2000bf26070 */
[----:B------:R-:W-:Y:S01]  /*00e0*/  SHF.R.S32.HI R3, RZ, 0x1f, R0 ;  /* 0x0000001fff037819 */ /* 0x000fe20000011400 */
[----:B------:R-:W-:Y:S01]  /*00f0*/  ULOP3.LUT UR5, UR6, 0xf, URZ, 0xc0, !UPT ;  /* 0x0000000f06057892 */ /* 0x000fe2000f8ec0ff */
[----:B------:R-:W-:Y:S01]  /*0100*/  IMAD.MOV.U32 R2, RZ, RZ, RZ ;  /* 0x000000ffff027224 */ /* 0x000fe200078e00ff */
[----:B------:R-:W-:Y:S02]  /*0110*/  UMOV UR4, URZ ;  /* 0x000000ff00047c82 */ /* 0x000fe40008000000 */
[----:B------:R-:W-:-:S03]  /*0120*/  UISETP.NE.AND UP0, UPT, UR5, URZ, UPT ;  /* 0x000000ff0500728c */ /* 0x000fc6000bf05270 */
[----:B------:R-:W-:Y:S08]  /*0130*/  BRA.U !UP1, `(.L_x_8) ;  /* 0x00000005093c7547 */ /* 0x000ff0000b800000 */
[----:B------:R-:W0:Y:S01]  /*0140*/  LDC.64 R4, c[0x0][0x388] ;  /* 0x0000e200ff047b82 */ /* 0x000e220000000a00 */
[----:B------:R-:W1:Y:S01]  /*0150*/  LDCU.64 UR10, c[0x0][0x398] ;  /* 0x00007300ff0a77ac */ /* 0x000e620008000a00 */
[----:B------:R-:W-:Y:S01]  /*0160*/  IMAD.MOV.U32 R2, RZ, RZ, RZ ;  /* 0x000000ffff027224 */ /* 0x000fe200078e00ff */
[----:B------:R-:W-:-:S04]  /*0170*/  ULOP3.LUT UR4, UR6, 0x7ffffff0, URZ, 0xc0, !UPT ;  /* 0x7ffffff006047892 */ /* 0x000fc8000f8ec0ff */
[----:B------:R-:W-:Y:S01]  /*0180*/  UIADD3 UR7, UPT, UPT, -UR4, URZ, URZ ;  /* 0x000000ff04077290 */ /* 0x000fe2000fffe1ff */
[----:B-1----:R-:W-:-:S04]  /*0190*/  IMAD R7, R3, UR10, RZ ;  /* 0x0000000a03077c24 */ /* 0x002fc8000f8e02ff */
[C---:B------:R-:W-:Y:S02]  /*01a0*/  IMAD R7, R0.reuse, UR11, R7 ;  /* 0x0000000b00077c24 */ /* 0x040fe4000f8e0207 */
[----:B0-----:R-:W-:-:S03]  /*01b0*/  IMAD.WIDE.U32 R4, R0, UR10, R4 ;  /* 0x0000000a00047c25 */ /* 0x001fc6000f8e0004 */
[----:B------:R-:W-:-:S04]  /*01c0*/  IADD3 R4, P0, PT, R4, 0x7, RZ ;  /* 0x0000000704047810 */ /* 0x000fc80007f1e0ff */
[----:B------:R-:W-:-:S09]  /*01d0*/  IADD3.X R5, PT, PT, R5, R7, RZ, P0, !PT ;  /* 0x0000000705057210 */ /* 0x000fd200007fe4ff */
.L_x_9:
[----:B------:R-:W2:Y:S04]  /*01e0*/  LDG.E.U8 R21, desc[UR8][R4.64+-0x7] ;  /* 0xfffff90804157981 */ /* 0x000ea8000c1e1100 */
[----:B------:R-:W3:Y:S04]  /*01f0*/  LDG.E.U8 R12, desc[UR8][R4.64+-0x6] ;  /* 0xfffffa08040c7981 */ /* 0x000ee8000c1e1100 */
[----:B------:R-:W4:Y:S04]  /*0200*/  LDG.E.U8 R13, desc[UR8][R4.64+-0x5] ;  /* 0xfffffb08040d7981 */ /* 0x000f28000c1e1100 */
[----:B------:R-:W5:Y:S04]  /*0210*/  LDG.E.U8 R14, desc[UR8][R4.64+-0x4] ;  /* 0xfffffc08040e7981 */ /* 0x000f68000c1e1100 */
        /* <DEDUP_REMOVED lines=11> */
[----:B------:R-:W5:Y:S01]  /*02d0*/  LDG.E.U8 R6, desc[UR8][R4.64+0x8] ;  /* 0x0000080804067981 */ /* 0x000f62000c1e1100 */
[----:B------:R-:W-:-:S04]  /*02e0*/  UIADD3 UR7, UPT, UPT, UR7, 0x10, URZ ;  /* 0x0000001007077890 */ /* 0x000fc8000fffe0ff */
[----:B------:R-:W-:Y:S01]  /*02f0*/  UISETP.NE.AND UP1, UPT, UR7, URZ, UPT ;  /* 0x000000ff0700728c */ /* 0x000fe2000bf25270 */
[----:B--2---:R-:W-:Y:S02]  /*0300*/  ISETP.NE.AND P0, PT, R21, RZ, PT ;  /* 0x000000ff1500720c */ /* 0x004fe40003f05270 */
[----:B---3--:R-:W-:Y:S01]  /*0310*/  ISETP.NE.AND P1, PT, R12, RZ, PT ;  /* 0x000000ff0c00720c */ /* 0x008fe20003f25270 */
[----:B------:R-:W-:-:S10]  /*0320*/  VIADD R12, R2, 0x1 ;  /* 0x00000001020c7836 */ /* 0x000fd40000000000 */
[----:B------:R-:W-:Y:S01]  /*0330*/  @!P0 IMAD.MOV R12, RZ, RZ, R2 ;  /* 0x000000ffff0c8224 */ /* 0x000fe200078e0202 */
[----:B----4-:R-:W-:-:S04]  /*0340*/  ISETP.NE.AND P0, PT, R13, RZ, PT ;  /* 0x000000ff0d00720c */ /* 0x010fc80003f05270 */
[----:B------:R-:W-:Y:S01]  /*0350*/  IADD3 R2, PT, PT, R12, 0x1, RZ ;  /* 0x000000010c027810 */ /* 0x000fe20007ffe0ff */
[----:B------:R-:W-:Y:S01]  /*0360*/  @!P1 IMAD.MOV R2, RZ, RZ, R12 ;  /* 0x000000ffff029224 */ /* 0x000fe200078e020c */
[----:B-----5:R-:W-:-:S03]  /*0370*/  ISETP.NE.AND P1, PT, R14, RZ, PT ;  /* 0x000000ff0e00720c */ /* 0x020fc60003f25270 */
[----:B------:R-:W-:-:S04]  /*0380*/  VIADD R12, R2, 0x1 ;  /* 0x00000001020c7836 */ /* 0x000fc80000000000 */
[----:B------:R-:W-:Y:S02]  /*0390*/  @!P0 IADD3 R12, PT, PT, R2, RZ, RZ ;  /* 0x000000ff020c8210 */ /* 0x000fe40007ffe0ff */
[----:B------:R-:W-:-:S03]  /*03a0*/  ISETP.NE.AND P0, PT, R15, RZ, PT ;  /* 0x000000ff0f00720c */ /* 0x000fc60003f05270 */
[----:B------:R-:W-:Y:S02]  /*03b0*/  VIADD R2, R12, 0x1 ;  /* 0x000000010c027836 */ /* 0x000fe40000000000 */
[----:B------:R-:W-:Y:S01]  /*03c0*/  @!P1 IMAD.MOV R2, RZ, RZ, R12 ;  /* 0x000000ffff029224 */ /* 0x000fe200078e020c */
[----:B------:R-:W-:-:S04]  /*03d0*/  ISETP.NE.AND P1, PT, R16, RZ, PT ;  /* 0x000000ff1000720c */ /* 0x000fc80003f25270 */
[----:B------:R-:W-:-:S03]  /*03e0*/  IADD3 R12, PT, PT, R2, 0x1, RZ ;  /* 0x00000001020c7810 */ /* 0x000fc60007ffe0ff */
[----:B------:R-:W-:Y:S01]  /*03f0*/  @!P0 IMAD.MOV R12, RZ, RZ, R2 ;  /* 0x000000ffff0c8224 */ /* 0x000fe200078e0202 */
[----:B------:R-:W-:-:S03]  /*0400*/  ISETP.NE.AND P0, PT, R17, RZ, PT ;  /* 0x000000ff1100720c */ /* 0x000fc60003f05270 */
[C---:B------:R-:W-:Y:S02]  /*0410*/  VIADD R2, R12.reuse, 0x1 ;  /* 0x000000010c027836 */ /* 0x040fe40000000000 */
[----:B------:R-:W-:Y:S02]  /*0420*/  @!P1 IADD3 R2, PT, PT, R12, RZ, RZ ;  /* 0x000000ff0c029210 */ /* 0x000fe40007ffe0ff */
[----:B------:R-:W-:-:S03]  /*0430*/  ISETP.NE.AND P1, PT, R18, RZ, PT ;  /* 0x000000ff1200720c */ /* 0x000fc60003f25270 */
[----:B------:R-:W-:-:S03]  /*0440*/  VIADD R12, R2, 0x1 ;  /* 0x00000001020c7836 */ /* 0x000fc60000000000 */
[----:B------:R-:W-:Y:S01]  /*0450*/  @!P0 IMAD.MOV R12, RZ, RZ, R2 ;  /* 0x000000ffff0c8224 */ /* 0x000fe200078e0202 */
[----:B------:R-:W-:-:S04]  /*0460*/  ISETP.NE.AND P0, PT, R19, RZ, PT ;  /* 0x000000ff1300720c */ /* 0x000fc80003f05270 */
[----:B------:R-:W-:Y:S02]  /*0470*/  IADD3 R2, PT, PT, R12, 0x1, RZ ;  /* 0x000000010c027810 */ /* 0x000fe40007ffe0ff */
[----:B------:R-:W-:Y:S01]  /*0480*/  @!P1 IMAD.MOV R2, RZ, RZ, R12 ;  /* 0x000000ffff029224 */ /* 0x000fe200078e020c */
[----:B------:R-:W-:-:S03]  /*0490*/  ISETP.NE.AND P1, PT, R20, RZ, PT ;  /* 0x000000ff1400720c */ /* 0x000fc60003f25270 */
[----:B------:R-:W-:-:S03]  /*04a0*/  VIADD R12, R2, 0x1 ;  /* 0x00000001020c7836 */ /* 0x000fc60000000000 */
        /* <DEDUP_REMOVED lines=19> */
[----:B------:R-:W-:-:S03]  /*05e0*/  IADD3 R4, P0, PT, R4, 0x10, RZ ;  /* 0x0000001004047810 */ /* 0x000fc60007f1e0ff */
[C---:B------:R-:W-:Y:S02]  /*05f0*/  VIADD R2, R6.reuse, 0x1 ;  /* 0x0000000106027836 */ /* 0x040fe40000000000 */
[----:B------:R-:W-:Y:S01]  /*0600*/  IMAD.X R5, RZ, RZ, R5, P0 ;  /* 0x000000ffff057224 */ /* 0x000fe200000e0605 */
[----:B------:R-:W-:Y:S01]  /*0610*/  @!P1 IADD3 R2, PT, PT, R6, RZ, RZ ;  /* 0x000000ff06029210 */ /* 0x000fe20007ffe0ff */
[----:B------:R-:W-:Y:S06]  /*0620*/  BRA.U UP1, `(.L_x_9) ;  /* 0xfffffff901ec7547 */ /* 0x000fec000b83ffff */
.L_x_8:
[----:B------:R-:W-:Y:S05]  /*0630*/  BRA.U !UP0, `(.L_x_7) ;  /* 0x00000005087c7547 */ /* 0x000fea000b800000 */
[----:B------:R-:W-:Y:S02]  /*0640*/  UISETP.GE.U32.AND UP0, UPT, UR5, 0x8, UPT ;  /* 0x000000080500788c */ /* 0x000fe4000bf06070 */
[----:B------:R-:W-:-:S04]  /*0650*/  ULOP3.LUT UR7, UR6, 0x7, URZ, 0xc0, !UPT ;  /* 0x0000000706077892 */ /* 0x000fc8000f8ec0ff */
[----:B------:R-:W-:-:S03]  /*0660*/  UISETP.NE.AND UP1, UPT, UR7, URZ, UPT ;  /* 0x000000ff0700728c */ /* 0x000fc6000bf25270 */
[----:B------:R-:W-:Y:S08]  /*0670*/  BRA.U !UP0, `(.L_x_10) ;  /* 0x0000000108a47547 */ /* 0x000ff0000b800000 */
[----:B------:R-:W0:Y:S01]  /*0680*/  LDC.64 R6, c[0x0][0x398] ;  /* 0x0000e600ff067b82 */ /* 0x000e220000000a00 */
[----:B------:R-:W1:Y:S01]  /*0690*/  LDCU.64 UR10, c[0x0][0x388] ;  /* 0x00007100ff0a77ac */ /* 0x000e620008000a00 */
[----:B------:R-:W-:Y:S01]  /*06a0*/  UMOV UR5, URZ ;  /* 0x000000ff00057c82 */ /* 0x000fe20008000000 */
[-C--:B0-----:R-:W-:Y:S02]  /*06b0*/  IMAD R8, R3, R6.reuse, RZ ;  /* 0x0000000603087224 */ /* 0x081fe400078e02ff */
[----:B------:R-:W-:-:S04]  /*06c0*/  IMAD.WIDE.U32 R4, R0, R6, UR4 ;  /* 0x0000000400047e25 */ /* 0x000fc8000f8e0006 */
[----:B------:R-:W-:Y:S01]  /*06d0*/  IMAD R7, R0, R7, R8 ;  /* 0x0000000700077224 */ /* 0x000fe200078e0208 */
[----:B-1----:R-:W-:-:S04]  /*06e0*/  IADD3 R4, P0, PT, R4, UR10, RZ ;  /* 0x0000000a04047c10 */ /* 0x002fc8000ff1e0ff */
[----:B------:R-:W-:-:S05]  /*06f0*/  IADD3.X R5, PT, PT, R7, UR11, R5, P0, !PT ;  /* 0x0000000b07057c10 */ /* 0x000fca00087fe405 */
[----:B------:R-:W2:Y:S04]  /*0700*/  LDG.E.U8 R13, desc[UR8][R4.64] ;  /* 0x00000008040d7981 */ /* 0x000ea8000c1e1100 */
[----:B------:R-:W3:Y:S04]  /*0710*/  LDG.E.U8 R6, desc[UR8][R4.64+0x1] ;  /* 0x0000010804067981 */ /* 0x000ee8000c1e1100 */
[----:B------:R-:W4:Y:S04]  /*0720*/  LDG.E.U8 R7, desc[UR8][R4.64+0x2] ;  /* 0x0000020804077981 */ /* 0x000f28000c1e1100 */
[----:B------:R-:W5:Y:S04]  /*0730*/  LDG.E.U8 R8, desc[UR8][R4.64+0x3] ;  /* 0x0000030804087981 */ /* 0x000f68000c1e1100 */
[----:B------:R-:W5:Y:S04]  /*0740*/  LDG.E.U8 R9, desc[UR8][R4.64+0x4] ;  /* 0x0000040804097981 */ /* 0x000f68000c1e1100 */
[----:B------:R-:W5:Y:S04]  /*0750*/  LDG.E.U8 R10, desc[UR8][R4.64+0x5] ;  /* 0x00000508040a7981 */ /* 0x000f68000c1e1100 */
[----:B------:R-:W5:Y:S04]  /*0760*/  LDG.E.U8 R11, desc[UR8][R4.64+0x6] ;  /* 0x00000608040b7981 */ /* 0x000f68000c1e1100 */
[----:B------:R0:W5:Y:S01]  /*0770*/  LDG.E.U8 R12, desc[UR8][R4.64+0x7] ;  /* 0x00000708040c7981 */ /* 0x000162000c1e1100 */
[----:B------:R-:W-:Y:S01]  /*0780*/  UIADD3 UR4, UPT, UPT, UR4, 0x8, URZ ;  /* 0x0000000804047890 */ /* 0x000fe2000fffe0ff */
[----:B--2---:R-:W-:-:S02]  /*0790*/  ISETP.NE.AND P1, PT, R13, RZ, PT ;  /* 0x000000ff0d00720c */ /* 0x004fc40003f25270 */
        /* <DEDUP_REMOVED lines=13> */
[----:B0-----:R-:W-:-:S03]  /*0870*/  IADD3 R4, PT, PT, R2, 0x1, RZ ;  /* 0x0000000102047810 */ /* 0x001fc60007ffe0ff */
[----:B------:R-:W-:Y:S01]  /*0880*/  @!P1 IMAD.MOV R4, RZ, RZ, R2 ;  /* 0x000000ffff049224 */ /* 0x000fe200078e0202 */
[----:B------:R-:W-:-:S03]  /*0890*/  ISETP.NE.AND P1, PT, R11, RZ, PT ;  /* 0x000000ff0b00720c */ /* 0x000fc60003f25270 */
[C---:B------:R-:W-:Y:S02]  /*08a0*/  VIADD R2, R4.reuse, 0x1 ;  /* 0x0000000104027836 */ /* 0x040fe40000000000 */
[----:B------:R-:W-:Y:S02]  /*08b0*/  @!P0 IADD3 R2, PT, PT, R4, RZ, RZ ;  /* 0x000000ff04028210 */ /* 0x000fe40007ffe0ff */
[----:B------:R-:W-:-:S03]  /*08c0*/  ISETP.NE.AND P0, PT, R12, RZ, PT ;  /* 0x000000ff0c00720c */ /* 0x000fc60003f05270 */
[----:B------:R-:W-:-:S03]  /*08d0*/  VIADD R4, R2, 0x1 ;  /* 0x0000000102047836 */ /* 0x000fc60000000000 */
[----:B------:R-:W-:-:S05]  /*08e0*/  @!P1 IMAD.MOV R4, RZ, RZ, R2 ;  /* 0x000000ffff049224 */ /* 0x000fca00078e0202 */
[----:B------:R-:W-:Y:S02]  /*08f0*/  IADD3 R2, PT, PT, R4, 0x1, RZ ;  /* 0x0000000104027810 */ /* 0x000fe40007ffe0ff */
[----:B------:R-:W-:-:S07]  /*0900*/  @!P0 IMAD.MOV R2, RZ, RZ, R4 ;  /* 0x000000ffff028224 */ /* 0x000fce00078e0204 */
.L_x_10:
        /* <DEDUP_REMOVED lines=16> */
[----:B------:R-:W5:Y:S01]  /*0a10*/  LDG.E.U8 R8, desc[UR8][R4.64+0x3] ;  /* 0x0000030804087981 */ /* 0x000f62000c1e1100 */
[----:B------:R-:W-:Y:S01]  /*0a20*/  UIADD3 UR4, UPT, UPT, UR4, 0x4, URZ ;  /* 0x0000000404047890 */ /* 0x000fe2000fffe0ff */
[----:B--2---:R-:W-:-:S02]  /*0a30*/  ISETP.NE.AND P1, PT, R9, RZ, PT ;  /* 0x000000ff0900720c */ /* 0x004fc40003f25270 */
[----:B---3--:R-:W-:Y:S01]  /*0a40*/  ISETP.NE.AND P0, PT, R6, RZ, PT ;  /* 0x000000ff0600720c */ /* 0x008fe20003f05270 */
[----:B------:R-:W-:-:S10]  /*0a50*/  VIADD R6, R2, 0x1 ;  /* 0x0000000102067836 */ /* 0x000fd40000000000 */
[----:B------:R-:W-:Y:S02]  /*0a60*/  @!P1 IADD3 R6, PT, PT, R2, RZ, RZ ;  /* 0x000000ff02069210 */ /* 0x000fe40007ffe0ff */
[----:B----4-:R-:W-:-:S03]  /*0a70*/  ISETP.NE.AND P1, PT, R7, RZ, PT ;  /* 0x000000ff0700720c */ /* 0x010fc60003f25270 */
[----:B------:R-:W-:Y:S02]  /*0a80*/  VIADD R2, R6, 0x1 ;  /* 0x0000000106027836 */ /* 0x000fe40000000000 */
[----:B------:R-:W-:Y:S01]  /*0a90*/  @!P0 IMAD.MOV R2, RZ, RZ, R6 ;  /* 0x000000ffff028224 */ /* 0x000fe200078e0206 */
[----:B-----5:R-:W-:-:S04]  /*0aa0*/  ISETP.NE.AND P0, PT, R8, RZ, PT ;  /* 0x000000ff0800720c */ /* 0x020fc80003f05270 */
[----:B------:R-:W-:-:S03]  /*0ab0*/  IADD3 R6, PT, PT, R2, 0x1, RZ ;  /* 0x0000000102067810 */ /* 0x000fc60007ffe0ff */
[----:B------:R-:W-:-:S04]  /*0ac0*/  @!P1 IMAD.MOV R6, RZ, RZ, R2 ;  /* 0x000000ffff069224 */ /* 0x000fc800078e0202 */
[C---:B------:R-:W-:Y:S02]  /*0ad0*/  VIADD R2, R6.reuse, 0x1 ;  /* 0x0000000106027836 */ /* 0x040fe40000000000 */
[----:B------:R-:W-:-:S07]  /*0ae0*/  @!P0 IADD3 R2, PT, PT, R6, RZ, RZ ;  /* 0x000000ff06028210 */ /* 0x000fce0007ffe0ff */
.L_x_11:
[----:B------:R-:W-:Y:S05]  /*0af0*/  BRA.U !UP1, `(.L_x_7) ;  /* 0x00000001094c7547 */ /* 0x000fea000b800000 */
[----:B------:R-:W0:Y:S01]  /*0b00*/  LDC.64 R6, c[0x0][0x398] ;  /* 0x0000e600ff067b82 */ /* 0x000e220000000a00 */
[----:B------:R-:W1:Y:S01]  /*0b10*/  LDCU.64 UR10, c[0x0][0x388] ;  /* 0x00007100ff0a77ac */ /* 0x000e620008000a00 */
[----:B------:R-:W-:Y:S01]  /*0b20*/  UMOV UR5, URZ ;  /* 0x000000ff00057c82 */ /* 0x000fe20008000000 */
[----:B------:R-:W-:Y:S01]  /*0b30*/  UIADD3 UR6, UPT, UPT, -UR6, URZ, URZ ;  /* 0x000000ff06067290 */ /* 0x000fe2000fffe1ff */
[----:B0-----:R-:W-:-:S04]  /*0b40*/  IMAD.WIDE.U32 R4, R0, R6, UR4 ;  /* 0x0000000400047e25 */ /* 0x001fc8000f8e0006 */
[----:B------:R-:W-:Y:S01]  /*0b50*/  IMAD R3, R3, R6, RZ ;  /* 0x0000000603037224 */ /* 0x000fe200078e02ff */
[----:B-1----:R-:W-:-:S03]  /*0b60*/  IADD3 R4, P0, PT, R4, UR10, RZ ;  /* 0x0000000a04047c10 */ /* 0x002fc6000ff1e0ff */
[----:B------:R-:W-:-:S05]  /*0b70*/  IMAD R3, R0, R7, R3 ;  /* 0x0000000700037224 */ /* 0x000fca00078e0203 */
[----:B------:R-:W-:-:S07]  /*0b80*/  IADD3.X R5, PT, PT, R3, UR11, R5, P0, !PT ;  /* 0x0000000b03057c10 */ /* 0x000fce00087fe405 */
.L_x_12:
[----:B------:R0:W2:Y:S01]  /*0b90*/  LDG.E.U8 R3, desc[UR8][R4.64] ;  /* 0x0000000804037981 */ /* 0x0000a2000c1e1100 */
[----:B------:R-:W-:-:S04]  /*0ba0*/  UIADD3 UR6, UPT, UPT, UR6, 0x1, URZ ;  /* 0x0000000106067890 */ /* 0x000fc8000fffe0ff */
[----:B------:R-:W-:Y:S01]  /*0bb0*/  UISETP.NE.AND UP0, UPT, UR6, URZ, UPT ;  /* 0x000000ff0600728c */ /* 0x000fe2000bf05270 */
[----:B0-----:R-:W-:-:S04]  /*0bc0*/  IADD3 R4, P1, PT, R4, 0x1, RZ ;  /* 0x0000000104047810 */ /* 0x001fc80007f3e0ff */
[----:B------:R-:W-:Y:S02]  /*0bd0*/  IADD3.X R5, PT, PT, RZ, R5, RZ, P1, !PT ;  /* 0x00000005ff057210 */ /* 0x000fe40000ffe4ff */
[----:B--2---:R-:W-:Y:S01]  /*0be0*/  ISETP.NE.AND P0, PT, R3, RZ, PT ;  /* 0x000000ff0300720c */ /* 0x004fe20003f05270 */
[----:B------:R-:W-:-:S12]  /*0bf0*/  VIADD R3, R2, 0x1 ;  /* 0x0000000102037836 */ /* 0x000fd80000000000 */
[----:B------:R-:W-:-:S04]  /*0c00*/  @!P0 IMAD.MOV R3, RZ, RZ, R2 ;  /* 0x000000ffff038224 */ /* 0x000fc800078e0202 */
[----:B------:R-:W-:Y:S01]  /*0c10*/  IMAD.MOV.U32 R2, RZ, RZ, R3 ;  /* 0x000000ffff027224 */ /* 0x000fe200078e0003 */
[----:B------:R-:W-:Y:S06]  /*0c20*/  BRA.U UP0, `(.L_x_12) ;  /* 0xfffffffd00d87547 */ /* 0x000fec000b83ffff */
.L_x_7:
[----:B------:R-:W0:Y:S02]  /*0c30*/  LDC.64 R4, c[0x0][0x380] ;  /* 0x0000e000ff047b82 */ /* 0x000e240000000a00 */
[----:B0-----:R-:W-:-:S05]  /*0c40*/  IMAD.WIDE R4, R0, 0x4, R4 ;  /* 0x0000000400047825 */ /* 0x001fca00078e0204 */
[----:B------:R-:W-:Y:S01]  /*0c50*/  STG.E desc[UR8][R4.64], R2 ;  /* 0x0000000204007986 */ /* 0x000fe2000c101908 */
[----:B------:R-:W-:Y:S05]  /*0c60*/  EXIT ;  /* 0x000000000000794d */ /* 0x000fea0003800000 */
.L_x_13:
        /* <DEDUP_REMOVED lines=9> */
.L_x_16:


//--------------------- .text._Z16calculateInliersPdPbdddiim --------------------------
	.section	.text._Z16calculateInliersPdPbdddiim,"ax",@progbits
	.align	128
        .global         _Z16calculateInliersPdPbdddiim
        .type           _Z16calculateInliersPdPbdddiim,@function
        .size           _Z16calculateInliersPdPbdddiim,(.L_x_17 - _Z16calculateInliersPdPbdddiim)
        .other          _Z16calculateInliersPdPbdddiim,@"STO_CUDA_ENTRY STV_DEFAULT"
_Z16calculateInliersPdPbdddiim:
.text._Z16calculateInliersPdPbdddiim:
        /* <DEDUP_REMOVED lines=8> */
[----:B------:R-:W0:Y:S01]  /*0080*/  LDC.64 R2, c[0x0][0x380] ;  /* 0x0000e000ff027b82 */ /* 0x000e220000000a00 */
[----:B------:R-:W1:Y:S01]  /*0090*/  LDCU.64 UR4, c[0x0][0x358] ;  /* 0x00006b00ff0477ac */ /* 0x000e620008000a00 */
[----:B------:R-:W-:Y:S01]  /*00a0*/  SHF.L.U32 R5, R8, 0x1, RZ ;  /* 0x0000000108057819 */ /* 0x000fe200000006ff */
[----:B------:R-:W2:Y:S05]  /*00b0*/  LDCU.128 UR8, c[0x0][0x390] ;  /* 0x00007200ff0877ac */ /* 0x000eaa0008000c00 */
[----:B------:R-:W2:Y:S01]  /*00c0*/  LDC.64 R10, c[0x0][0x3a0] ;  /* 0x0000e800ff0a7b82 */ /* 0x000ea20000000a00 */
[----:B------:R-:W3:Y:S07]  /*00d0*/  LDCU UR7, c[0x0][0x3ac] ;  /* 0x00007580ff0777ac */ /* 0x000eee0008000800 */
[----:B------:R-:W4:Y:S01]  /*00e0*/  LDC.64 R12, c[0x0][0x3b0] ;  /* 0x0000ec00ff0c7b82 */ /* 0x000f220000000a00 */
[----:B0-----:R-:W-:-:S05]  /*00f0*/  IMAD.WIDE R2, R5, 0x8, R2 ;  /* 0x0000000805027825 */ /* 0x001fca00078e0202 */
[----:B-1----:R-:W2:Y:S04]  /*0100*/  LDG.E.64 R4, desc[UR4][R2.64] ;  /* 0x0000000402047981 */ /* 0x002ea8000c1e1b00 */
[----:B------:R0:W5:Y:S01]  /*0110*/  LDG.E.64 R6, desc[UR4][R2.64+0x8] ;  /* 0x0000080402067981 */ /* 0x000162000c1e1b00 */
[----:B---3--:R-:W-:Y:S01]  /*0120*/  USHF.R.S32.HI UR6, URZ, 0x1f, UR7 ;  /* 0x0000001fff067899 */ /* 0x008fe20008011407 */
[----:B------:R-:W-:-:S05]  /*0130*/  SHF.R.S32.HI R9, RZ, 0x1f, R8 ;  /* 0x0000001fff097819 */ /* 0x000fca0000011408 */
[----:B----4-:R-:W-:-:S04]  /*0140*/  IMAD R0, R12, UR6, RZ ;  /* 0x000000060c007c24 */ /* 0x010fc8000f8e02ff */
[----:B0-----:R-:W-:Y:S01]  /*0150*/  IMAD R3, R13, UR7, R0 ;  /* 0x000000070d037c24 */ /* 0x001fe2000f8e0200 */
[----:B--2---:R-:W-:Y:S01]  /*0160*/  DFMA R4, R4, UR10, R10 ;  /* 0x0000000a04047c2b */ /* 0x004fe2000800000a */
[----:B------:R-:W0:Y:S07]  /*0170*/  LDCU.64 UR10, c[0x0][0x388] ;  /* 0x00007100ff0a77ac */ /* 0x000e2e0008000a00 */
[----:B-----5:R-:W-:Y:S01]  /*0180*/  DADD R4, -R4, R6 ;  /* 0x0000000004047229 */ /* 0x020fe20000000106 */
[----:B------:R-:W-:-:S07]  /*0190*/  IMAD.WIDE.U32 R6, R12, UR7, R8 ;  /* 0x000000070c067c25 */ /* 0x000fce000f8e0008 */
[----:B------:R-:W-:Y:S01]  /*01a0*/  DSETP.GEU.AND P0, PT, |R4|, UR8, PT ;  /* 0x0000000804007e2a */ /* 0x000fe2000bf0e200 */
[----:B0-----:R-:W-:-:S05]  /*01b0*/  IADD3 R2, P1, PT, R6, UR10, RZ ;  /* 0x0000000a06027c10 */ /* 0x001fca000ff3e0ff */
[----:B------:R-:W-:Y:S02]  /*01c0*/  SEL R5, RZ, 0x1, P0 ;  /* 0x00000001ff057807 */ /* 0x000fe40000000000 */
[----:B------:R-:W-:-:S05]  /*01d0*/  IADD3.X R3, PT, PT, R7, UR11, R3, P1, !PT ;  /* 0x0000000b07037c10 */ /* 0x000fca0008ffe403 */
[----:B------:R-:W-:Y:S01]  /*01e0*/  STG.E.U8 desc[UR4][R2.64], R5 ;  /* 0x0000000502007986 */ /* 0x000fe2000c101104 */
[----:B------:R-:W-:Y:S05]  /*01f0*/  EXIT ;  /* 0x000000000000794d */ /* 0x000fea0003800000 */
.L_x_14:
        /* <DEDUP_REMOVED lines=16> */
.L_x_17:


//--------------------- .nv.shared.reserved.0     --------------------------
	.section	.nv.shared.reserved.0,"aw",@nobits
	.weak		__nv_reservedSMEM_offset_0_alias
	.size		__nv_reservedSMEM_offset_0_alias, 0, 64
	.other		__nv_reservedSMEM_offset_0_alias,@"STO_CUDA_RESERVED_SHARED STV_DEFAULT"
__nv_reservedSMEM_offset_0_alias:
	.zero		0
	.zero		64


//--------------------- .nv.constant0._Z15findBestInliersPiS_i --------------------------
	.section	.nv.constant0._Z15findBestInliersPiS_i,"a",@progbits
	.sectionflags	@""
	.align	4
.nv.constant0._Z15findBestInliersPiS_i:
	.zero		916


//--------------------- .nv.constant0._Z12countInliersPiPbiim --------------------------
	.section	.nv.constant0._Z12countInliersPiPbiim,"a",@progbits
	.sectionflags	@""
	.align	4
.nv.constant0._Z12countInliersPiPbiim:
	.zero		928


//--------------------- .nv.constant0._Z16calculateInliersPdPbdddiim --------------------------
	.section	.nv.constant0._Z16calculateInliersPdPbdddiim,"a",@progbits
	.sectionflags	@""
	.align	4
.nv.constant0._Z16calculateInliersPdPbdddiim:
	.zero		952


//--------------------- SYMBOLS --------------------------

	.type		.nv.reservedSmem.offset0,@object
	.size		.nv.reservedSmem.offset0,0x4
